	.target	sm_90a

	.elftype	@"ET_EXEC"


//--------------------- .note.nv.tkinfo           --------------------------
	.section	.note.nv.tkinfo,"",@"SHT_NOTE"
	.sectionflags	@"SHF_NOTE_NV_TKINFO"
	.tkinfo
        /*0018*/ 	.word	0x00000002
        /*0030*/ 	.string	""
        /*0030*/ 	.string	"ptxas"
        /*0030*/ 	.string	"Cuda compilation tools, release 13.0, V13.0.88"
        /*0030*/ 	.string	"Build cuda_13.0.r13.0/compiler.36424714_0"
        /*0030*/ 	.string	"-arch sm_90a -m 64 "



//--------------------- .note.nv.cuinfo           --------------------------
	.section	.note.nv.cuinfo,"",@"SHT_NOTE"
	.sectionflags	@"SHF_NOTE_NV_CUINFO"
        /*0018*/ 	.short	0x0002
        /*001a*/ 	.short	0x005a
        /*001c*/ 	.short	0x0082
	.zero		2


//--------------------- .nv.info                  --------------------------
	.section	.nv.info,"",@"SHT_CUDA_INFO"
	.align	4


	//----- nvinfo : EIATTR_REGCOUNT
	.align		4
        /*0000*/ 	.byte	0x04, 0x2f
        /*0002*/ 	.short	(.L_15 - .L_14)
	.align		4
.L_14:
        /*0004*/ 	.word	index@(_ZN7cutlass13device_kernelINS_4gemm6kernel13GemmUniversalIN4cute5tupleIJiiiiEEENS1_10collective13CollectiveMmaINS1_34MainloopSm90TmaGmmaWarpSpecializedILi5ENS5_IJNS4_1CILi1EEENSA_ILi2EEESB_EEENS1_35KernelTmaWarpSpecializedCooperativeEEENS5_IJNSA_ILi128EEENSA_ILi256EEENSA_ILi32EEEEEENS_10tfloat32_tENS5_IJlSB_lEEESK_SL_NS4_8TiledMMAINS4_8MMA_AtomIJNS4_4SM904GMMA30MMA_64x256x8_F32TF32TF32_SS_TNILNSP_7ScaleInE1ELSR_1EEEEEENS4_6LayoutINS5_IJSC_SB_SB_EEENS5_IJSB_NSA_ILi0EEESW_EEEEENS5_IJNS4_10UnderscoreESZ_SZ_EEEEENS4_23SM90_TMA_LOAD_MULTICASTENS4_14ComposedLayoutINS4_7SwizzleILi3ELi4ELi3EEENS4_18smem_ptr_flag_bitsILi32EEENSU_INS5_IJNSA_ILi8EEESI_EEENS5_IJSI_SB_EEEEEEEvNS4_8identityENS4_13SM90_TMA_LOADES1C_vS1D_EENS_8epilogue10collective6detail29Sm90TmaWarpSpecializedAdapterINS1H_15DefaultEpilogueISK_SL_SL_NS1G_6thread17LinearCombinationISK_Li1EffLNS1L_9ScaleType4KindE0ELNS_15FloatRoundStyleE2ESK_EENS1_15EpilogueDefaultEEEEEvvEEEEvNT_6ParamsE)
        /*0008*/ 	.word	0x000000a8


	//----- nvinfo : EIATTR_FRAME_SIZE
	.align		4
.L_15:
        /*000c*/ 	.byte	0x04, 0x11
        /*000e*/ 	.short	(.L_17 - .L_16)
	.align		4
.L_16:
        /*0010*/ 	.word	index@(_ZN7cutlass13device_kernelINS_4gemm6kernel13GemmUniversalIN4cute5tupleIJiiiiEEENS1_10collective13CollectiveMmaINS1_34MainloopSm90TmaGmmaWarpSpecializedILi5ENS5_IJNS4_1CILi1EEENSA_ILi2EEESB_EEENS1_35KernelTmaWarpSpecializedCooperativeEEENS5_IJNSA_ILi128EEENSA_ILi256EEENSA_ILi32EEEEEENS_10tfloat32_tENS5_IJlSB_lEEESK_SL_NS4_8TiledMMAINS4_8MMA_AtomIJNS4_4SM904GMMA30MMA_64x256x8_F32TF32TF32_SS_TNILNSP_7ScaleInE1ELSR_1EEEEEENS4_6LayoutINS5_IJSC_SB_SB_EEENS5_IJSB_NSA_ILi0EEESW_EEEEENS5_IJNS4_10UnderscoreESZ_SZ_EEEEENS4_23SM90_TMA_LOAD_MULTICASTENS4_14ComposedLayoutINS4_7SwizzleILi3ELi4ELi3EEENS4_18smem_ptr_flag_bitsILi32EEENSU_INS5_IJNSA_ILi8EEESI_EEENS5_IJSI_SB_EEEEEEEvNS4_8identityENS4_13SM90_TMA_LOADES1C_vS1D_EENS_8epilogue10collective6detail29Sm90TmaWarpSpecializedAdapterINS1H_15DefaultEpilogueISK_SL_SL_NS1G_6thread17LinearCombinationISK_Li1EffLNS1L_9ScaleType4KindE0ELNS_15FloatRoundStyleE2ESK_EENS1_15EpilogueDefaultEEEEEvvEEEEvNT_6ParamsE)
        /*0014*/ 	.word	0x00000000


	//----- nvinfo : EIATTR_MIN_STACK_SIZE
	.align		4
.L_17:
        /*0018*/ 	.byte	0x04, 0x12
        /*001a*/ 	.short	(.L_19 - .L_18)
	.align		4
.L_18:
        /*001c*/ 	.word	index@(_ZN7cutlass13device_kernelINS_4gemm6kernel13GemmUniversalIN4cute5tupleIJiiiiEEENS1_10collective13CollectiveMmaINS1_34MainloopSm90TmaGmmaWarpSpecializedILi5ENS5_IJNS4_1CILi1EEENSA_ILi2EEESB_EEENS1_35KernelTmaWarpSpecializedCooperativeEEENS5_IJNSA_ILi128EEENSA_ILi256EEENSA_ILi32EEEEEENS_10tfloat32_tENS5_IJlSB_lEEESK_SL_NS4_8TiledMMAINS4_8MMA_AtomIJNS4_4SM904GMMA30MMA_64x256x8_F32TF32TF32_SS_TNILNSP_7ScaleInE1ELSR_1EEEEEENS4_6LayoutINS5_IJSC_SB_SB_EEENS5_IJSB_NSA_ILi0EEESW_EEEEENS5_IJNS4_10UnderscoreESZ_SZ_EEEEENS4_23SM90_TMA_LOAD_MULTICASTENS4_14ComposedLayoutINS4_7SwizzleILi3ELi4ELi3EEENS4_18smem_ptr_flag_bitsILi32EEENSU_INS5_IJNSA_ILi8EEESI_EEENS5_IJSI_SB_EEEEEEEvNS4_8identityENS4_13SM90_TMA_LOADES1C_vS1D_EENS_8epilogue10collective6detail29Sm90TmaWarpSpecializedAdapterINS1H_15DefaultEpilogueISK_SL_SL_NS1G_6thread17LinearCombinationISK_Li1EffLNS1L_9ScaleType4KindE0ELNS_15FloatRoundStyleE2ESK_EENS1_15EpilogueDefaultEEEEEvvEEEEvNT_6ParamsE)
        /*0020*/ 	.word	0x00000000
.L_19:


//--------------------- .nv.compat                --------------------------
	.section	.nv.compat,"",@"SHT_CUDA_COMPAT_INFO"
	.align	4
        /*0000*/ 	.byte	0x02, 0x09, 0x01, 0x00, 0x02, 0x02, 0x04, 0x00, 0x02, 0x05, 0x05, 0x00, 0x03, 0x07, 0x01, 0x01
        /*0010*/ 	.byte	0x02, 0x03, 0x01, 0x00, 0x02, 0x06, 0x01, 0x00, 0x04, 0x0b, 0x08, 0x00, 0x00, 0x00, 0x00, 0x00
        /*0020*/ 	.byte	0x00, 0x00, 0x00, 0x00


//--------------------- .nv.info._ZN7cutlass13device_kernelINS_4gemm6kernel13GemmUniversalIN4cute5tupleIJiiiiEEENS1_10collective13CollectiveMmaINS1_34MainloopSm90TmaGmmaWarpSpecializedILi5ENS5_IJNS4_1CILi1EEENSA_ILi2EEESB_EEENS1_35KernelTmaWarpSpecializedCooperativeEEENS5_IJNSA_ILi128EEENSA_ILi256EEENSA_ILi32EEEEEENS_10tfloat32_tENS5_IJlSB_lEEESK_SL_NS4_8TiledMMAINS4_8MMA_AtomIJNS4_4SM904GMMA30MMA_64x256x8_F32TF32TF32_SS_TNILNSP_7ScaleInE1ELSR_1EEEEEENS4_6LayoutINS5_IJSC_SB_SB_EEENS5_IJSB_NSA_ILi0EEESW_EEEEENS5_IJNS4_10UnderscoreESZ_SZ_EEEEENS4_23SM90_TMA_LOAD_MULTICASTENS4_14ComposedLayoutINS4_7SwizzleILi3ELi4ELi3EEENS4_18smem_ptr_flag_bitsILi32EEENSU_INS5_IJNSA_ILi8EEESI_EEENS5_IJSI_SB_EEEEEEEvNS4_8identityENS4_13SM90_TMA_LOADES1C_vS1D_EENS_8epilogue10collective6detail29Sm90TmaWarpSpecializedAdapterINS1H_15DefaultEpilogueISK_SL_SL_NS1G_6thread17LinearCombinationISK_Li1EffLNS1L_9ScaleType4KindE0ELNS_15FloatRoundStyleE2ESK_EENS1_15EpilogueDefaultEEEEEvvEEEEvNT_6ParamsE --------------------------
	.section	.nv.info._ZN7cutlass13device_kernelINS_4gemm6kernel13GemmUniversalIN4cute5tupleIJiiiiEEENS1_10collective13CollectiveMmaINS1_34MainloopSm90TmaGmmaWarpSpecializedILi5ENS5_IJNS4_1CILi1EEENSA_ILi2EEESB_EEENS1_35KernelTmaWarpSpecializedCooperativeEEENS5_IJNSA_ILi128EEENSA_ILi256EEENSA_ILi32EEEEEENS_10tfloat32_tENS5_IJlSB_lEEESK_SL_NS4_8TiledMMAINS4_8MMA_AtomIJNS4_4SM904GMMA30MMA_64x256x8_F32TF32TF32_SS_TNILNSP_7ScaleInE1ELSR_1EEEEEENS4_6LayoutINS5_IJSC_SB_SB_EEENS5_IJSB_NSA_ILi0EEESW_EEEEENS5_IJNS4_10UnderscoreESZ_SZ_EEEEENS4_23SM90_TMA_LOAD_MULTICASTENS4_14ComposedLayoutINS4_7SwizzleILi3ELi4ELi3EEENS4_18smem_ptr_flag_bitsILi32EEENSU_INS5_IJNSA_ILi8EEESI_EEENS5_IJSI_SB_EEEEEEEvNS4_8identityENS4_13SM90_TMA_LOADES1C_vS1D_EENS_8epilogue10collective6detail29Sm90TmaWarpSpecializedAdapterINS1H_15DefaultEpilogueISK_SL_SL_NS1G_6thread17LinearCombinationISK_Li1EffLNS1L_9ScaleType4KindE0ELNS_15FloatRoundStyleE2ESK_EENS1_15EpilogueDefaultEEEEEvvEEEEvNT_6ParamsE,"",@"SHT_CUDA_INFO"
	.sectionflags	@""
	.align	4


	//----- nvinfo : EIATTR_CUDA_API_VERSION
	.align		4
        /*0000*/ 	.byte	0x04, 0x37
        /*0002*/ 	.short	(.L_21 - .L_20)
.L_20:
        /*0004*/ 	.word	0x00000082


	//----- nvinfo : EIATTR_KPARAM_INFO
	.align		4
.L_21:
        /*0008*/ 	.byte	0x04, 0x17
        /*000a*/ 	.short	(.L_23 - .L_22)
.L_22:
        /*000c*/ 	.word	0x00000000
        /*0010*/ 	.short	0x0000
        /*0012*/ 	.short	0x0070
        /*0014*/ 	.byte	0x00, 0xf0, 0x01, 0x10


	//----- nvinfo : EIATTR_SPARSE_MMA_MASK
	.align		4
.L_23:
        /*0018*/ 	.byte	0x03, 0x50
        /*001a*/ 	.short	0x0000


	//----- nvinfo : EIATTR_MAXREG_COUNT
	.align		4
        /*001c*/ 	.byte	0x03, 0x1b
        /*001e*/ 	.short	0x00a8


	//----- nvinfo : EIATTR_NUM_BARRIERS
	.align		4
        /*0020*/ 	.byte	0x02, 0x4c
        /*0022*/ 	.byte	0x01
	.zero		1


	//----- nvinfo : EIATTR_EXTERNS
	.align		4
        /*0024*/ 	.byte	0x04, 0x0f
        /*0026*/ 	.short	(.L_25 - .L_24)


	//   ....[0]....
	.align		4
.L_24:
        /*0028*/ 	.word	index@(__assertfail)


	//----- nvinfo : EIATTR_MERCURY_ISA_VERSION
	.align		4
.L_25:
        /*002c*/ 	.byte	0x03, 0x5f
        /*002e*/ 	.short	0x0101


	//----- nvinfo : EIATTR_INT_WARP_WIDE_INSTR_OFFSETS
	.align		4
        /*0030*/ 	.byte	0x04, 0x31
        /*0032*/ 	.short	(.L_27 - .L_26)


	//   ....[0]....
.L_26:
        /*0034*/ 	.word	0x00000490


	//   ....[1]....
        /*0038*/ 	.word	0x000004b0


	//   ....[2]....
        /*003c*/ 	.word	0x00000660


	//----- nvinfo : EIATTR_COOP_GROUP_MASK_REGIDS
	.align		4
.L_27:
        /*0040*/ 	.byte	0x04, 0x29
        /*0042*/ 	.short	(.L_29 - .L_28)


	//   ....[0]....
.L_28:
        /*0044*/ 	.word	0xffffffff


	//   ....[1]....
        /*0048*/ 	.word	0xffffffff


	//   ....[2]....
        /*004c*/ 	.word	0xffffffff


	//   ....[3]....
        /*0050*/ 	.word	0xffffffff


	//   ....[4]....
        /*0054*/ 	.word	0xffffffff


	//   ....[5]....
        /*0058*/ 	.word	0xffffffff


	//----- nvinfo : EIATTR_COOP_GROUP_INSTR_OFFSETS
	.align		4
.L_29:
        /*005c*/ 	.byte	0x04, 0x28
        /*005e*/ 	.short	(.L_31 - .L_30)


	//   ....[0]....
.L_30:
        /*0060*/ 	.word	0x00000060


	//   ....[1]....
        /*0064*/ 	.word	0x00000070


	//   ....[2]....
        /*0068*/ 	.word	0x00000130


	//   ....[3]....
        /*006c*/ 	.word	0x000002e0


	//   ....[4]....
        /*0070*/ 	.word	0x000007a0


	//   ....[5]....
        /*0074*/ 	.word	0x000011f0


	//----- nvinfo : EIATTR_REG_RECONFIG
	.align		4
.L_31:
        /*0078*/ 	.byte	0x01, 0x54
	.zero		2


	//----- nvinfo : EIATTR_SYSCALL_OFFSETS
	.align		4
        /*007c*/ 	.byte	0x04, 0x46
        /*007e*/ 	.short	(.L_33 - .L_32)


	//   ....[0]....
.L_32:
        /*0080*/ 	.word	0x000013b0


	//----- nvinfo : EIATTR_MBARRIER_INSTR_OFFSETS
	.align		4
.L_33:
        /*0084*/ 	.byte	0x04, 0x39
        /*0086*/ 	.short	(.L_35 - .L_34)


	//   ....[0]....
.L_34:
        /*0088*/ 	.word	0x00000230
        /*008c*/ 	.word	0x000000ff
        /*0090*/ 	.word	0x00000000
        /*0094*/ 	.short	0x0100
        /*0096*/ 	.byte	0x08
	.zero		1


	//   ....[1]....
        /*0098*/ 	.word	0x00000240
        /*009c*/ 	.word	0x000000ff
        /*00a0*/ 	.word	0x00000028
        /*00a4*/ 	.short	0x0100
        /*00a6*/ 	.byte	0x08
	.zero		1


	//   ....[2]....
        /*00a8*/ 	.word	0x00000250
        /*00ac*/ 	.word	0x000000ff
        /*00b0*/ 	.word	0x00000008
        /*00b4*/ 	.short	0x0100
        /*00b6*/ 	.byte	0x08
	.zero		1


	//   ....[3]....
        /*00b8*/ 	.word	0x00000260
        /*00bc*/ 	.word	0x000000ff
        /*00c0*/ 	.word	0x00000030
        /*00c4*/ 	.short	0x0100
        /*00c6*/ 	.byte	0x08
	.zero		1


	//   ....[4]....
        /*00c8*/ 	.word	0x00000270
        /*00cc*/ 	.word	0x000000ff
        /*00d0*/ 	.word	0x00000010
        /*00d4*/ 	.short	0x0100
        /*00d6*/ 	.byte	0x08
	.zero		1


	//   ....[5]....
        /*00d8*/ 	.word	0x00000280
        /*00dc*/ 	.word	0x000000ff
        /*00e0*/ 	.word	0x00000038
        /*00e4*/ 	.short	0x0100
        /*00e6*/ 	.byte	0x08
	.zero		1


	//   ....[6]....
        /*00e8*/ 	.word	0x00000290
        /*00ec*/ 	.word	0x000000ff
        /*00f0*/ 	.word	0x00000018
        /*00f4*/ 	.short	0x0100
        /*00f6*/ 	.byte	0x08
	.zero		1


	//   ....[7]....
        /*00f8*/ 	.word	0x000002a0
        /*00fc*/ 	.word	0x000000ff
        /*0100*/ 	.word	0x00000040
        /*0104*/ 	.short	0x0100
        /*0106*/ 	.byte	0x08
	.zero		1


	//   ....[8]....
        /*0108*/ 	.word	0x000002b0
        /*010c*/ 	.word	0x000000ff
        /*0110*/ 	.word	0x00000020
        /*0114*/ 	.short	0x0100
        /*0116*/ 	.byte	0x08
	.zero		1


	//   ....[9]....
        /*0118*/ 	.word	0x000002c0
        /*011c*/ 	.word	0x000000ff
        /*0120*/ 	.word	0x00000048
        /*0124*/ 	.short	0x0100
        /*0126*/ 	.byte	0x08
	.zero		1


	//   ....[10]....
        /*0128*/ 	.word	0x000006e0
        /*012c*/ 	.word	0x000000ff
        /*0130*/ 	.word	0x00000060
        /*0134*/ 	.short	0x0100
        /*0136*/ 	.byte	0x06
	.zero		1


	//   ....[11]....
        /*0138*/ 	.word	0x00000750
        /*013c*/ 	.word	0x000000ff
        /*0140*/ 	.word	0x00000068
        /*0144*/ 	.short	0x0100
        /*0146*/ 	.byte	0x06
	.zero		1


	//   ....[12]....
        /*0148*/ 	.word	0x00001470
        /*014c*/ 	.word	0x00000003
        /*0150*/ 	.word	0x00000000
        /*0154*/ 	.short	0x010a
        /*0156*/ 	.byte	0x3f
	.zero		1


	//   ....[13]....
        /*0158*/ 	.word	0x000014b0
        /*015c*/ 	.word	0x00000003
        /*0160*/ 	.word	0x00000000
        /*0164*/ 	.short	0x010a
        /*0166*/ 	.byte	0x3f
	.zero		1


	//   ....[14]....
        /*0168*/ 	.word	0x000018b0
        /*016c*/ 	.word	0x00000005
        /*0170*/ 	.word	0x00000000
        /*0174*/ 	.short	0x010a
        /*0176*/ 	.byte	0x3f
	.zero		1


	//   ....[15]....
        /*0178*/ 	.word	0x000018f0
        /*017c*/ 	.word	0x00000005
        /*0180*/ 	.word	0x00000000
        /*0184*/ 	.short	0x010a
        /*0186*/ 	.byte	0x3f
	.zero		1


	//   ....[16]....
        /*0188*/ 	.word	0x00001b80
        /*018c*/ 	.word	0x00000005
        /*0190*/ 	.word	0x00000000
        /*0194*/ 	.short	0x0101
        /*0196*/ 	.byte	0x3f
	.zero		1


	//   ....[17]....
        /*0198*/ 	.word	0x00001da0
        /*019c*/ 	.word	0x00000003
        /*01a0*/ 	.word	0x00000000
        /*01a4*/ 	.short	0x0101
        /*01a6*/ 	.byte	0x3f
	.zero		1


	//   ....[18]....
        /*01a8*/ 	.word	0x0000ab70
        /*01ac*/ 	.word	0x00000014
        /*01b0*/ 	.word	0x00000028
        /*01b4*/ 	.short	0x010a
        /*01b6*/ 	.byte	0x3f
	.zero		1


	//   ....[19]....
        /*01b8*/ 	.word	0x0000aef0
        /*01bc*/ 	.word	0x00000003
        /*01c0*/ 	.word	0x00000068
        /*01c4*/ 	.short	0x0101
        /*01c6*/ 	.byte	0x3f
	.zero		1


	//   ....[20]....
        /*01c8*/ 	.word	0x0000b640
        /*01cc*/ 	.word	0x00000007
        /*01d0*/ 	.word	0x00000000
        /*01d4*/ 	.short	0x010a
        /*01d6*/ 	.byte	0x3f
	.zero		1


	//   ....[21]....
        /*01d8*/ 	.word	0x0000b6c0
        /*01dc*/ 	.word	0x00000008
        /*01e0*/ 	.word	0x00000000
        /*01e4*/ 	.short	0x010a
        /*01e6*/ 	.byte	0x3f
	.zero		1


	//   ....[22]....
        /*01e8*/ 	.word	0x0000b750
        /*01ec*/ 	.word	0x00000009
        /*01f0*/ 	.word	0x00000000
        /*01f4*/ 	.short	0x010a
        /*01f6*/ 	.byte	0x3f
	.zero		1


	//   ....[23]....
        /*01f8*/ 	.word	0x0000b7e0
        /*01fc*/ 	.word	0x00000006
        /*0200*/ 	.word	0x00000000
        /*0204*/ 	.short	0x010a
        /*0206*/ 	.byte	0x3f
	.zero		1


	//   ....[24]....
        /*0208*/ 	.word	0x0000b870
        /*020c*/ 	.word	0x00000003
        /*0210*/ 	.word	0x00000000
        /*0214*/ 	.short	0x010a
        /*0216*/ 	.byte	0x3f
	.zero		1


	//   ....[25]....
        /*0218*/ 	.word	0x0000b8d0
        /*021c*/ 	.word	0x00000003
        /*0220*/ 	.word	0x00000000
        /*0224*/ 	.short	0x010a
        /*0226*/ 	.byte	0x3f
	.zero		1


	//   ....[26]....
        /*0228*/ 	.word	0x0000b920
        /*022c*/ 	.word	0x00000005
        /*0230*/ 	.word	0x00000000
        /*0234*/ 	.short	0x010a
        /*0236*/ 	.byte	0x3f
	.zero		1


	//   ....[27]....
        /*0238*/ 	.word	0x0000b9f0
        /*023c*/ 	.word	0x00000014
        /*0240*/ 	.word	0x00000028
        /*0244*/ 	.short	0x010a
        /*0246*/ 	.byte	0x3f
	.zero		1


	//   ....[28]....
        /*0248*/ 	.word	0x0000bac0
        /*024c*/ 	.word	0x00000007
        /*0250*/ 	.word	0x00000000
        /*0254*/ 	.short	0x010a
        /*0256*/ 	.byte	0x3f
	.zero		1


	//   ....[29]....
        /*0258*/ 	.word	0x0000bb10
        /*025c*/ 	.word	0x00000008
        /*0260*/ 	.word	0x00000000
        /*0264*/ 	.short	0x010a
        /*0266*/ 	.byte	0x3f
	.zero		1


	//   ....[30]....
        /*0268*/ 	.word	0x0000bb60
        /*026c*/ 	.word	0x00000009
        /*0270*/ 	.word	0x00000000
        /*0274*/ 	.short	0x010a
        /*0276*/ 	.byte	0x3f
	.zero		1


	//   ....[31]....
        /*0278*/ 	.word	0x0000bbb0
        /*027c*/ 	.word	0x00000006
        /*0280*/ 	.word	0x00000000
        /*0284*/ 	.short	0x010a
        /*0286*/ 	.byte	0x3f
	.zero		1


	//----- nvinfo : EIATTR_NUM_MBARRIERS
	.align		4
.L_35:
        /*0288*/ 	.byte	0x03, 0x38
        /*028a*/ 	.short	0x000c


	//----- nvinfo : EIATTR_EXIT_INSTR_OFFSETS
	.align		4
        /*028c*/ 	.byte	0x04, 0x1c
        /*028e*/ 	.short	(.L_37 - .L_36)


	//   ....[0]....
.L_36:
        /*0290*/ 	.word	0x00000900


	//   ....[1]....
        /*0294*/ 	.word	0x00001120


	//   ....[2]....
        /*0298*/ 	.word	0x0000a290


	//   ....[3]....
        /*029c*/ 	.word	0x0000a7f0


	//   ....[4]....
        /*02a0*/ 	.word	0x0000b8c0


	//----- nvinfo : EIATTR_MAX_THREADS
	.align		4
.L_37:
        /*02a4*/ 	.byte	0x04, 0x05
        /*02a6*/ 	.short	(.L_39 - .L_38)
.L_38:
        /*02a8*/ 	.word	0x00000180
        /*02ac*/ 	.word	0x00000001
        /*02b0*/ 	.word	0x00000001


	//----- nvinfo : EIATTR_CRS_STACK_SIZE
	.align		4
.L_39:
        /*02b4*/ 	.byte	0x04, 0x1e
        /*02b6*/ 	.short	(.L_41 - .L_40)
.L_40:
        /*02b8*/ 	.word	0x00000000


	//----- nvinfo : EIATTR_CBANK_PARAM_SIZE
	.align		4
.L_41:
        /*02bc*/ 	.byte	0x03, 0x19
        /*02be*/ 	.short	0x0470


	//----- nvinfo : EIATTR_PARAM_CBANK
	.align		4
        /*02c0*/ 	.byte	0x04, 0x0a
        /*02c2*/ 	.short	(.L_43 - .L_42)
	.align		4
.L_42:
        /*02c4*/ 	.word	index@(.nv.constant0._ZN7cutlass13device_kernelINS_4gemm6kernel13GemmUniversalIN4cute5tupleIJiiiiEEENS1_10collective13CollectiveMmaINS1_34MainloopSm90TmaGmmaWarpSpecializedILi5ENS5_IJNS4_1CILi1EEENSA_ILi2EEESB_EEENS1_35KernelTmaWarpSpecializedCooperativeEEENS5_IJNSA_ILi128EEENSA_ILi256EEENSA_ILi32EEEEEENS_10tfloat32_tENS5_IJlSB_lEEESK_SL_NS4_8TiledMMAINS4_8MMA_AtomIJNS4_4SM904GMMA30MMA_64x256x8_F32TF32TF32_SS_TNILNSP_7ScaleInE1ELSR_1EEEEEENS4_6LayoutINS5_IJSC_SB_SB_EEENS5_IJSB_NSA_ILi0EEESW_EEEEENS5_IJNS4_10UnderscoreESZ_SZ_EEEEENS4_23SM90_TMA_LOAD_MULTICASTENS4_14ComposedLayoutINS4_7SwizzleILi3ELi4ELi3EEENS4_18smem_ptr_flag_bitsILi32EEENSU_INS5_IJNSA_ILi8EEESI_EEENS5_IJSI_SB_EEEEEEEvNS4_8identityENS4_13SM90_TMA_LOADES1C_vS1D_EENS_8epilogue10collective6detail29Sm90TmaWarpSpecializedAdapterINS1H_15DefaultEpilogueISK_SL_SL_NS1G_6thread17LinearCombinationISK_Li1EffLNS1L_9ScaleType4KindE0ELNS_15FloatRoundStyleE2ESK_EENS1_15EpilogueDefaultEEEEEvvEEEEvNT_6ParamsE)
        /*02c8*/ 	.short	0x0210
        /*02ca*/ 	.short	0x0470


	//----- nvinfo : EIATTR_SW_WAR
	.align		4
.L_43:
        /*02cc*/ 	.byte	0x04, 0x36
        /*02ce*/ 	.short	(.L_45 - .L_44)
.L_44:
        /*02d0*/ 	.word	0x00000008
.L_45:


//--------------------- .nv.callgraph             --------------------------
	.section	.nv.callgraph,"",@"SHT_CUDA_CALLGRAPH"
	.align	4
	.sectionentsize	8
	.align		4
        /*0000*/ 	.word	0x00000000
	.align		4
        /*0004*/ 	.word	0xffffffff
	.align		4
        /*0008*/ 	.word	index@(_ZN7cutlass13device_kernelINS_4gemm6kernel13GemmUniversalIN4cute5tupleIJiiiiEEENS1_10collective13CollectiveMmaINS1_34MainloopSm90TmaGmmaWarpSpecializedILi5ENS5_IJNS4_1CILi1EEENSA_ILi2EEESB_EEENS1_35KernelTmaWarpSpecializedCooperativeEEENS5_IJNSA_ILi128EEENSA_ILi256EEENSA_ILi32EEEEEENS_10tfloat32_tENS5_IJlSB_lEEESK_SL_NS4_8TiledMMAINS4_8MMA_AtomIJNS4_4SM904GMMA30MMA_64x256x8_F32TF32TF32_SS_TNILNSP_7ScaleInE1ELSR_1EEEEEENS4_6LayoutINS5_IJSC_SB_SB_EEENS5_IJSB_NSA_ILi0EEESW_EEEEENS5_IJNS4_10UnderscoreESZ_SZ_EEEEENS4_23SM90_TMA_LOAD_MULTICASTENS4_14ComposedLayoutINS4_7SwizzleILi3ELi4ELi3EEENS4_18smem_ptr_flag_bitsILi32EEENSU_INS5_IJNSA_ILi8EEESI_EEENS5_IJSI_SB_EEEEEEEvNS4_8identityENS4_13SM90_TMA_LOADES1C_vS1D_EENS_8epilogue10collective6detail29Sm90TmaWarpSpecializedAdapterINS1H_15DefaultEpilogueISK_SL_SL_NS1G_6thread17LinearCombinationISK_Li1EffLNS1L_9ScaleType4KindE0ELNS_15FloatRoundStyleE2ESK_EENS1_15EpilogueDefaultEEEEEvvEEEEvNT_6ParamsE)
	.align		4
        /*000c*/ 	.word	index@(__assertfail)
	.align		4
        /*0010*/ 	.word	0x00000000
	.align		4
        /*0014*/ 	.word	0xfffffffe
	.align		4
        /*0018*/ 	.word	0x00000000
	.align		4
        /*001c*/ 	.word	0xfffffffd
	.align		4
        /*0020*/ 	.word	0x00000000
	.align		4
        /*0024*/ 	.word	0xfffffffc


//--------------------- .nv.constant4             --------------------------
	.section	.nv.constant4,"a",@progbits
	.align	8
	.align		8
.nv.constant4:
        /*0000*/ 	.dword	__assertfail
	.align		8
        /*0008*/ 	.dword	__unnamed_1
	.align		8
        /*0010*/ 	.dword	_ZN39_INTERNAL_4af2b1ae_4_k_cu_69dc7e69_62164cuda3std3__45__cpo5beginE
	.align		8
        /*0018*/ 	.dword	_ZN39_INTERNAL_4af2b1ae_4_k_cu_69dc7e69_62164cuda3std3__45__cpo3endE
	.align		8
        /*0020*/ 	.dword	_ZN39_INTERNAL_4af2b1ae_4_k_cu_69dc7e69_62164cuda3std3__45__cpo6cbeginE
	.align		8
        /*0028*/ 	.dword	_ZN39_INTERNAL_4af2b1ae_4_k_cu_69dc7e69_62164cuda3std3__45__cpo4cendE
	.align		8
        /*0030*/ 	.dword	_ZN39_INTERNAL_4af2b1ae_4_k_cu_69dc7e69_62164cuda3std3__441_GLOBAL__N__4af2b1ae_4_k_cu_69dc7e69_62166ignoreE
	.align		8
        /*0038*/ 	.dword	_ZN39_INTERNAL_4af2b1ae_4_k_cu_69dc7e69_62164cuda3std3__419piecewise_constructE
	.align		8
        /*0040*/ 	.dword	_ZN39_INTERNAL_4af2b1ae_4_k_cu_69dc7e69_62164cuda3std3__48in_placeE
	.align		8
        /*0048*/ 	.dword	_ZN39_INTERNAL_4af2b1ae_4_k_cu_69dc7e69_62164cuda3std6ranges3__45__cpo4swapE
	.align		8
        /*0050*/ 	.dword	_ZN39_INTERNAL_4af2b1ae_4_k_cu_69dc7e69_62164cuda3std6ranges3__45__cpo9iter_moveE
	.align		8
        /*0058*/ 	.dword	_ZN39_INTERNAL_4af2b1ae_4_k_cu_69dc7e69_62164cute7productE
	.align		8
        /*0060*/ 	.dword	_ZN39_INTERNAL_4af2b1ae_4_k_cu_69dc7e69_62164cute1_E
	.align		8
        /*0068*/ 	.dword	$str$22
	.align		8
        /*0070*/ 	.dword	$str$23


//--------------------- .text._ZN7cutlass13device_kernelINS_4gemm6kernel13GemmUniversalIN4cute5tupleIJiiiiEEENS1_10collective13CollectiveMmaINS1_34MainloopSm90TmaGmmaWarpSpecializedILi5ENS5_IJNS4_1CILi1EEENSA_ILi2EEESB_EEENS1_35KernelTmaWarpSpecializedCooperativeEEENS5_IJNSA_ILi128EEENSA_ILi256EEENSA_ILi32EEEEEENS_10tfloat32_tENS5_IJlSB_lEEESK_SL_NS4_8TiledMMAINS4_8MMA_AtomIJNS4_4SM904GMMA30MMA_64x256x8_F32TF32TF32_SS_TNILNSP_7ScaleInE1ELSR_1EEEEEENS4_6LayoutINS5_IJSC_SB_SB_EEENS5_IJSB_NSA_ILi0EEESW_EEEEENS5_IJNS4_10UnderscoreESZ_SZ_EEEEENS4_23SM90_TMA_LOAD_MULTICASTENS4_14ComposedLayoutINS4_7SwizzleILi3ELi4ELi3EEENS4_18smem_ptr_flag_bitsILi32EEENSU_INS5_IJNSA_ILi8EEESI_EEENS5_IJSI_SB_EEEEEEEvNS4_8identityENS4_13SM90_TMA_LOADES1C_vS1D_EENS_8epilogue10collective6detail29Sm90TmaWarpSpecializedAdapterINS1H_15DefaultEpilogueISK_SL_SL_NS1G_6thread17LinearCombinationISK_Li1EffLNS1L_9ScaleType4KindE0ELNS_15FloatRoundStyleE2ESK_EENS1_15EpilogueDefaultEEEEEvvEEEEvNT_6ParamsE --------------------------
	.section	.text._ZN7cutlass13device_kernelINS_4gemm6kernel13GemmUniversalIN4cute5tupleIJiiiiEEENS1_10collective13CollectiveMmaINS1_34MainloopSm90TmaGmmaWarpSpecializedILi5ENS5_IJNS4_1CILi1EEENSA_ILi2EEESB_EEENS1_35KernelTmaWarpSpecializedCooperativeEEENS5_IJNSA_ILi128EEENSA_ILi256EEENSA_ILi32EEEEEENS_10tfloat32_tENS5_IJlSB_lEEESK_SL_NS4_8TiledMMAINS4_8MMA_AtomIJNS4_4SM904GMMA30MMA_64x256x8_F32TF32TF32_SS_TNILNSP_7ScaleInE1ELSR_1EEEEEENS4_6LayoutINS5_IJSC_SB_SB_EEENS5_IJSB_NSA_ILi0EEESW_EEEEENS5_IJNS4_10UnderscoreESZ_SZ_EEEEENS4_23SM90_TMA_LOAD_MULTICASTENS4_14ComposedLayoutINS4_7SwizzleILi3ELi4ELi3EEENS4_18smem_ptr_flag_bitsILi32EEENSU_INS5_IJNSA_ILi8EEESI_EEENS5_IJSI_SB_EEEEEEEvNS4_8identityENS4_13SM90_TMA_LOADES1C_vS1D_EENS_8epilogue10collective6detail29Sm90TmaWarpSpecializedAdapterINS1H_15DefaultEpilogueISK_SL_SL_NS1G_6thread17LinearCombinationISK_Li1EffLNS1L_9ScaleType4KindE0ELNS_15FloatRoundStyleE2ESK_EENS1_15EpilogueDefaultEEEEEvvEEEEvNT_6ParamsE,"ax",@progbits
	.align	128
.text._ZN7cutlass13device_kernelINS_4gemm6kernel13GemmUniversalIN4cute5tupleIJiiiiEEENS1_10collective13CollectiveMmaINS1_34MainloopSm90TmaGmmaWarpSpecializedILi5ENS5_IJNS4_1CILi1EEENSA_ILi2EEESB_EEENS1_35KernelTmaWarpSpecializedCooperativeEEENS5_IJNSA_ILi128EEENSA_ILi256EEENSA_ILi32EEEEEENS_10tfloat32_tENS5_IJlSB_lEEESK_SL_NS4_8TiledMMAINS4_8MMA_AtomIJNS4_4SM904GMMA30MMA_64x256x8_F32TF32TF32_SS_TNILNSP_7ScaleInE1ELSR_1EEEEEENS4_6LayoutINS5_IJSC_SB_SB_EEENS5_IJSB_NSA_ILi0EEESW_EEEEENS5_IJNS4_10UnderscoreESZ_SZ_EEEEENS4_23SM90_TMA_LOAD_MULTICASTENS4_14ComposedLayoutINS4_7SwizzleILi3ELi4ELi3EEENS4_18smem_ptr_flag_bitsILi32EEENSU_INS5_IJNSA_ILi8EEESI_EEENS5_IJSI_SB_EEEEEEEvNS4_8identityENS4_13SM90_TMA_LOADES1C_vS1D_EENS_8epilogue10collective6detail29Sm90TmaWarpSpecializedAdapterINS1H_15DefaultEpilogueISK_SL_SL_NS1G_6thread17LinearCombinationISK_Li1EffLNS1L_9ScaleType4KindE0ELNS_15FloatRoundStyleE2ESK_EENS1_15EpilogueDefaultEEEEEvvEEEEvNT_6ParamsE:
        .type           _ZN7cutlass13device_kernelINS_4gemm6kernel13GemmUniversalIN4cute5tupleIJiiiiEEENS1_10collective13CollectiveMmaINS1_34MainloopSm90TmaGmmaWarpSpecializedILi5ENS5_IJNS4_1CILi1EEENSA_ILi2EEESB_EEENS1_35KernelTmaWarpSpecializedCooperativeEEENS5_IJNSA_ILi128EEENSA_ILi256EEENSA_ILi32EEEEEENS_10tfloat32_tENS5_IJlSB_lEEESK_SL_NS4_8TiledMMAINS4_8MMA_AtomIJNS4_4SM904GMMA30MMA_64x256x8_F32TF32TF32_SS_TNILNSP_7ScaleInE1ELSR_1EEEEEENS4_6LayoutINS5_IJSC_SB_SB_EEENS5_IJSB_NSA_ILi0EEESW_EEEEENS5_IJNS4_10UnderscoreESZ_SZ_EEEEENS4_23SM90_TMA_LOAD_MULTICASTENS4_14ComposedLayoutINS4_7SwizzleILi3ELi4ELi3EEENS4_18smem_ptr_flag_bitsILi32EEENSU_INS5_IJNSA_ILi8EEESI_EEENS5_IJSI_SB_EEEEEEEvNS4_8identityENS4_13SM90_TMA_LOADES1C_vS1D_EENS_8epilogue10collective6detail29Sm90TmaWarpSpecializedAdapterINS1H_15DefaultEpilogueISK_SL_SL_NS1G_6thread17LinearCombinationISK_Li1EffLNS1L_9ScaleType4KindE0ELNS_15FloatRoundStyleE2ESK_EENS1_15EpilogueDefaultEEEEEvvEEEEvNT_6ParamsE,@function
        .size           _ZN7cutlass13device_kernelINS_4gemm6kernel13GemmUniversalIN4cute5tupleIJiiiiEEENS1_10collective13CollectiveMmaINS1_34MainloopSm90TmaGmmaWarpSpecializedILi5ENS5_IJNS4_1CILi1EEENSA_ILi2EEESB_EEENS1_35KernelTmaWarpSpecializedCooperativeEEENS5_IJNSA_ILi128EEENSA_ILi256EEENSA_ILi32EEEEEENS_10tfloat32_tENS5_IJlSB_lEEESK_SL_NS4_8TiledMMAINS4_8MMA_AtomIJNS4_4SM904GMMA30MMA_64x256x8_F32TF32TF32_SS_TNILNSP_7ScaleInE1ELSR_1EEEEEENS4_6LayoutINS5_IJSC_SB_SB_EEENS5_IJSB_NSA_ILi0EEESW_EEEEENS5_IJNS4_10UnderscoreESZ_SZ_EEEEENS4_23SM90_TMA_LOAD_MULTICASTENS4_14ComposedLayoutINS4_7SwizzleILi3ELi4ELi3EEENS4_18smem_ptr_flag_bitsILi32EEENSU_INS5_IJNSA_ILi8EEESI_EEENS5_IJSI_SB_EEEEEEEvNS4_8identityENS4_13SM90_TMA_LOADES1C_vS1D_EENS_8epilogue10collective6detail29Sm90TmaWarpSpecializedAdapterINS1H_15DefaultEpilogueISK_SL_SL_NS1G_6thread17LinearCombinationISK_Li1EffLNS1L_9ScaleType4KindE0ELNS_15FloatRoundStyleE2ESK_EENS1_15EpilogueDefaultEEEEEvvEEEEvNT_6ParamsE,(.L_x_329 - _ZN7cutlass13device_kernelINS_4gemm6kernel13GemmUniversalIN4cute5tupleIJiiiiEEENS1_10collective13CollectiveMmaINS1_34MainloopSm90TmaGmmaWarpSpecializedILi5ENS5_IJNS4_1CILi1EEENSA_ILi2EEESB_EEENS1_35KernelTmaWarpSpecializedCooperativeEEENS5_IJNSA_ILi128EEENSA_ILi256EEENSA_ILi32EEEEEENS_10tfloat32_tENS5_IJlSB_lEEESK_SL_NS4_8TiledMMAINS4_8MMA_AtomIJNS4_4SM904GMMA30MMA_64x256x8_F32TF32TF32_SS_TNILNSP_7ScaleInE1ELSR_1EEEEEENS4_6LayoutINS5_IJSC_SB_SB_EEENS5_IJSB_NSA_ILi0EEESW_EEEEENS5_IJNS4_10UnderscoreESZ_SZ_EEEEENS4_23SM90_TMA_LOAD_MULTICASTENS4_14ComposedLayoutINS4_7SwizzleILi3ELi4ELi3EEENS4_18smem_ptr_flag_bitsILi32EEENSU_INS5_IJNSA_ILi8EEESI_EEENS5_IJSI_SB_EEEEEEEvNS4_8identityENS4_13SM90_TMA_LOADES1C_vS1D_EENS_8epilogue10collective6detail29Sm90TmaWarpSpecializedAdapterINS1H_15DefaultEpilogueISK_SL_SL_NS1G_6thread17LinearCombinationISK_Li1EffLNS1L_9ScaleType4KindE0ELNS_15FloatRoundStyleE2ESK_EENS1_15EpilogueDefaultEEEEEvvEEEEvNT_6ParamsE)
        .other          _ZN7cutlass13device_kernelINS_4gemm6kernel13GemmUniversalIN4cute5tupleIJiiiiEEENS1_10collective13CollectiveMmaINS1_34MainloopSm90TmaGmmaWarpSpecializedILi5ENS5_IJNS4_1CILi1EEENSA_ILi2EEESB_EEENS1_35KernelTmaWarpSpecializedCooperativeEEENS5_IJNSA_ILi128EEENSA_ILi256EEENSA_ILi32EEEEEENS_10tfloat32_tENS5_IJlSB_lEEESK_SL_NS4_8TiledMMAINS4_8MMA_AtomIJNS4_4SM904GMMA30MMA_64x256x8_F32TF32TF32_SS_TNILNSP_7ScaleInE1ELSR_1EEEEEENS4_6LayoutINS5_IJSC_SB_SB_EEENS5_IJSB_NSA_ILi0EEESW_EEEEENS5_IJNS4_10UnderscoreESZ_SZ_EEEEENS4_23SM90_TMA_LOAD_MULTICASTENS4_14ComposedLayoutINS4_7SwizzleILi3ELi4ELi3EEENS4_18smem_ptr_flag_bitsILi32EEENSU_INS5_IJNSA_ILi8EEESI_EEENS5_IJSI_SB_EEEEEEEvNS4_8identityENS4_13SM90_TMA_LOADES1C_vS1D_EENS_8epilogue10collective6detail29Sm90TmaWarpSpecializedAdapterINS1H_15DefaultEpilogueISK_SL_SL_NS1G_6thread17LinearCombinationISK_Li1EffLNS1L_9ScaleType4KindE0ELNS_15FloatRoundStyleE2ESK_EENS1_15EpilogueDefaultEEEEEvvEEEEvNT_6ParamsE,@"STO_CUDA_ENTRY STV_DEFAULT"
_ZN7cutlass13device_kernelINS_4gemm6kernel13GemmUniversalIN4cute5tupleIJiiiiEEENS1_10collective13CollectiveMmaINS1_34MainloopSm90TmaGmmaWarpSpecializedILi5ENS5_IJNS4_1CILi1EEENSA_ILi2EEESB_EEENS1_35KernelTmaWarpSpecializedCooperativeEEENS5_IJNSA_ILi128EEENSA_ILi256EEENSA_ILi32EEEEEENS_10tfloat32_tENS5_IJlSB_lEEESK_SL_NS4_8TiledMMAINS4_8MMA_AtomIJNS4_4SM904GMMA30MMA_64x256x8_F32TF32TF32_SS_TNILNSP_7ScaleInE1ELSR_1EEEEEENS4_6LayoutINS5_IJSC_SB_SB_EEENS5_IJSB_NSA_ILi0EEESW_EEEEENS5_IJNS4_10UnderscoreESZ_SZ_EEEEENS4_23SM90_TMA_LOAD_MULTICASTENS4_14ComposedLayoutINS4_7SwizzleILi3ELi4ELi3EEENS4_18smem_ptr_flag_bitsILi32EEENSU_INS5_IJNSA_ILi8EEESI_EEENS5_IJSI_SB_EEEEEEEvNS4_8identityENS4_13SM90_TMA_LOADES1C_vS1D_EENS_8epilogue10collective6detail29Sm90TmaWarpSpecializedAdapterINS1H_15DefaultEpilogueISK_SL_SL_NS1G_6thread17LinearCombinationISK_Li1EffLNS1L_9ScaleType4KindE0ELNS_15FloatRoundStyleE2ESK_EENS1_15EpilogueDefaultEEEEEvvEEEEvNT_6ParamsE:
[----:B------:R-:W0:Y:S01]  /*0000*/  LDC R1, c[0x0][0x28] ;  /* 0x00000a00ff017b82 */ /* 0x000e220000000800 */
[----:B------:R-:W1:Y:S01]  /*0010*/  S2R R18, SR_TID.X ;  /* 0x0000000000127919 */ /* 0x000e620000002100 */
[----:B------:R-:W-:Y:S01]  /*0020*/  ELECT P0, URZ, PT ;  /* 0x00000000003f782f */ /* 0x000fe20003800000 */
[----:B------:R-:W-:Y:S01]  /*0030*/  BSSY B0, `(.L_x_0) ;  /* 0x000000f000007945 */ /* 0x000fe20003800000 */
[--C-:B-1----:R-:W-:Y:S02]  /*0040*/  SHF.R.U32.HI R0, RZ, 0x5, R18.reuse ;  /* 0x00000005ff007819 */ /* 0x102fe40000011612 */
[----:B------:R-:W-:-:S03]  /*0050*/  SHF.R.U32.HI R3, RZ, 0x7, R18 ;  /* 0x00000007ff037819 */ /* 0x000fc60000011612 */
[----:B------:R-:W1:Y:S04]  /*0060*/  SHFL.IDX PT, R2, R0, RZ, 0x1f ;  /* 0x00001fff00027589 */ /* 0x000e6800000e0000 */
[----:B------:R2:W3:Y:S01]  /*0070*/  SHFL.IDX PT, R5, R3, RZ, 0x1f ;  /* 0x00001fff03057589 */ /* 0x0004e200000e0000 */
[----:B-1----:R-:W-:-:S13]  /*0080*/  ISETP.NE.OR P0, PT, R2, RZ, !P0 ;  /* 0x000000ff0200720c */ /* 0x002fda0004705670 */
[----:B0-23--:R-:W-:Y:S05]  /*0090*/  @P0 BRA `(.L_x_1) ;  /* 0x0000000000200947 */ /* 0x00dfea0003800000 */
[----:B------:R-:W-:Y:S02]  /*00a0*/  ULDC.64 UR4, c[0x0][0x198] ;  /* 0x0000660000047ab9 */ /* 0x000fe40000000a00 */
[----:B------:R-:W-:Y:S02]  /*00b0*/  UIADD3 UR6, UP0, UR4, 0xf0, URZ ;  /* 0x000000f004067890 */ /* 0x000fe4000ff1e03f */
[----:B------:R-:W-:Y:S02]  /*00c0*/  UIADD3 UR4, UP1, UR4, 0x1f0, URZ ;  /* 0x000001f004047890 */ /* 0x000fe4000ff3e03f */
[----:B------:R-:W-:Y:S02]  /*00d0*/  UIADD3.X UR7, URZ, UR5, URZ, UP0, !UPT ;  /* 0x000000053f077290 */ /* 0x000fe400087fe43f */
[----:B------:R-:W-:-:S07]  /*00e0*/  UIADD3.X UR5, URZ, UR5, URZ, UP1, !UPT ;  /* 0x000000053f057290 */ /* 0x000fce0008ffe43f */
[----:B------:R0:W-:Y:S02]  /*00f0*/  UTMACCTL.PF [UR6] ;  /* 0x00000000060079b9 */ /* 0x0001e40008040000 */
[----:B------:R0:W-:Y:S02]  /*0100*/  UTMACCTL.PF [UR4] ;  /* 0x00000000040079b9 */ /* 0x0001e40008040000 */
[----:B0-----:R-:W-:Y:S01]  /*0110*/  NOP ;  /* 0x0000000000007918 */ /* 0x001fe20000000000 */
.L_x_1:
[----:B------:R-:W-:Y:S05]  /*0120*/  BSYNC B0 ;  /* 0x0000000000007941 */ /* 0x000fea0003800000 */
.L_x_0:
[----:B------:R-:W0:Y:S02]  /*0130*/  SHFL.IDX PT, R3, R0, RZ, 0x1f ;  /* 0x00001fff00037589 */ /* 0x000e2400000e0000 */
[----:B0-----:R-:W-:-:S13]  /*0140*/  ISETP.NE.AND P0, PT, R3, RZ, PT ;  /* 0x000000ff0300720c */ /* 0x001fda0003f05270 */
[----:B------:R-:W-:Y:S05]  /*0150*/  @P0 BRA `(.L_x_2) ;  /* 0x0000000000600947 */ /* 0x000fea0003800000 */
[----:B------:R-:W0:Y:S01]  /*0160*/  S2UR UR8, SR_CgaCtaId ;  /* 0x00000000000879c3 */ /* 0x000e220000008800 */
[----:B------:R-:W-:Y:S01]  /*0170*/  UMOV UR4, 0x400 ;  /* 0x0000040000047882 */ /* 0x000fe20000000000 */
[----:B------:R-:W-:Y:S01]  /*0180*/  UMOV UR5, 0x1 ;  /* 0x0000000100057882 */ /* 0x000fe20000000000 */
[----:B------:R-:W-:Y:S01]  /*0190*/  UMOV UR6, 0x4 ;  /* 0x0000000400067882 */ /* 0x000fe20000000000 */
[----:B------:R-:W-:Y:S01]  /*01a0*/  ELECT P0, URZ, PT ;  /* 0x00000000003f782f */ /* 0x000fe20003800000 */
[----:B------:R-:W-:-:S04]  /*01b0*/  UIADD3 UR6, -UR6, 0x100000, URZ ;  /* 0x0010000006067890 */ /* 0x000fc8000fffe13f */
[----:B------:R-:W-:Y:S02]  /*01c0*/  USHF.L.U32 UR7, UR6, 0xb, URZ ;  /* 0x0000000b06077899 */ /* 0x000fe4000800063f */
[----:B------:R-:W-:Y:S02]  /*01d0*/  USHF.L.U32 UR6, UR6, 0x1, URZ ;  /* 0x0000000106067899 */ /* 0x000fe4000800063f */
[----:B0-----:R-:W-:Y:S02]  /*01e0*/  ULEA UR8, UR8, UR4, 0x18 ;  /* 0x0000000408087291 */ /* 0x001fe4000f8ec03f */
[----:B------:R-:W-:-:S04]  /*01f0*/  UIADD3 UR4, -UR5, 0x100000, URZ ;  /* 0x0010000005047890 */ /* 0x000fc8000fffe13f */
[----:B------:R-:W-:Y:S02]  /*0200*/  USHF.L.U32 UR5, UR4, 0xb, URZ ;  /* 0x0000000b04057899 */ /* 0x000fe4000800063f */
[----:B------:R-:W-:Y:S01]  /*0210*/  USHF.L.U32 UR4, UR4, 0x1, URZ ;  /* 0x0000000104047899 */ /* 0x000fe2000800063f */
[----:B------:R-:W0:Y:S11]  /*0220*/  FENCE.VIEW.ASYNC.S ;  /* 0x00000000000073c6 */ /* 0x000e360000000000 */
[----:B0-----:R0:W1:Y:S01]  /*0230*/  SYNCS.EXCH.64 URZ, [UR8], UR4 ;  /* 0x00000004083f75b2 */ /* 0x0010620008000100 */
[----:B------:R0:W2:Y:S01]  /*0240*/  SYNCS.EXCH.64 URZ, [UR8+0x28], UR6 ;  /* 0x00002806083f75b2 */ /* 0x0000a20008000100 */
[----:B------:R0:W3:Y:S01]  /*0250*/  SYNCS.EXCH.64 URZ, [UR8+0x8], UR4 ;  /* 0x00000804083f75b2 */ /* 0x0000e20008000100 */
[----:B------:R0:W4:Y:S01]  /*0260*/  SYNCS.EXCH.64 URZ, [UR8+0x30], UR6 ;  /* 0x00003006083f75b2 */ /* 0x0001220008000100 */
[----:B------:R0:W0:Y:S01]  /*0270*/  SYNCS.EXCH.64 URZ, [UR8+0x10], UR4 ;  /* 0x00001004083f75b2 */ /* 0x0000220008000100 */
[----:B------:R0:W0:Y:S01]  /*0280*/  SYNCS.EXCH.64 URZ, [UR8+0x38], UR6 ;  /* 0x00003806083f75b2 */ /* 0x0000220008000100 */
[----:B------:R0:W0:Y:S01]  /*0290*/  SYNCS.EXCH.64 URZ, [UR8+0x18], UR4 ;  /* 0x00001804083f75b2 */ /* 0x0000220008000100 */
[----:B------:R0:W0:Y:S01]  /*02a0*/  SYNCS.EXCH.64 URZ, [UR8+0x40], UR6 ;  /* 0x00004006083f75b2 */ /* 0x0000220008000100 */
[----:B------:R0:W0:Y:S01]  /*02b0*/  SYNCS.EXCH.64 URZ, [UR8+0x20], UR4 ;  /* 0x00002004083f75b2 */ /* 0x0000220008000100 */
[----:B------:R0:W0:Y:S01]  /*02c0*/  SYNCS.EXCH.64 URZ, [UR8+0x48], UR6 ;  /* 0x00004806083f75b2 */ /* 0x0000220008000100 */
[----:B------:R-:W-:Y:S01]  /*02d0*/  NOP ;  /* 0x0000000000007918 */ /* 0x000fe20000000000 */
.L_x_2:
[----:B------:R-:W5:Y:S01]  /*02e0*/  SHFL.IDX PT, R0, R0, RZ, 0x1f ;  /* 0x00001fff00007589 */ /* 0x000f6200000e0000 */
[----:B------:R-:W-:Y:S01]  /*02f0*/  SHF.R.S32.HI R7, RZ, 0x1f, R18 ;  /* 0x0000001fff077819 */ /* 0x000fe20000011412 */
[----:B0-----:R-:W0:Y:S01]  /*0300*/  S2UR UR8, SR_CTAID.X ;  /* 0x00000000000879c3 */ /* 0x001e220000002500 */
[----:B------:R-:W-:Y:S01]  /*0310*/  ELECT P0, URZ, PT ;  /* 0x00000000003f782f */ /* 0x000fe20003800000 */
[----:B------:R-:W1:Y:S01]  /*0320*/  S2R R4, SR_CTAID.Y ;  /* 0x0000000000047919 */ /* 0x000e620000002600 */
[----:B------:R-:W-:Y:S01]  /*0330*/  LEA.HI R7, R7, R18, RZ, 0x7 ;  /* 0x0000001207077211 */ /* 0x000fe200078f38ff */
[----:B------:R-:W-:Y:S01]  /*0340*/  ULDC UR4, c[0x0][0x154] ;  /* 0x0000550000047ab9 */ /* 0x000fe20000000800 */
[----:B------:R-:W-:Y:S01]  /*0350*/  SHF.R.S32.HI R8, RZ, 0x1f, R3 ;  /* 0x0000001fff087819 */ /* 0x000fe20000011403 */
[----:B------:R-:W-:Y:S01]  /*0360*/  NOP ;  /* 0x0000000000007918 */ /* 0x000fe20000000000 */
[----:B------:R-:W-:Y:S01]  /*0370*/  LOP3.LUT R7, R7, 0xffffff80, RZ, 0xc0, !PT ;  /* 0xffffff8007077812 */ /* 0x000fe200078ec0ff */
[----:B------:R-:W2:Y:S01]  /*0380*/  LDC R12, c[0x0][0x140] ;  /* 0x00005000ff0c7b82 */ /* 0x000ea20000000800 */
[----:B------:R-:W-:Y:S01]  /*0390*/  LEA.HI R8, R8, R3, RZ, 0x2 ;  /* 0x0000000308087211 */ /* 0x000fe200078f10ff */
[----:B------:R-:W-:-:S02]  /*03a0*/  NOP ;  /* 0x0000000000007918 */ /* 0x000fc40000000000 */
[----:B------:R-:W-:Y:S01]  /*03b0*/  IMAD.IADD R6, R18, 0x1, -R7 ;  /* 0x0000000112067824 */ /* 0x000fe200078e0a07 */
[----:B------:R-:W-:-:S03]  /*03c0*/  LOP3.LUT R8, R8, 0x3ffffffc, RZ, 0xc0, !PT ;  /* 0x3ffffffc08087812 */ /* 0x000fc600078ec0ff */
[----:B------:R-:W3:Y:S01]  /*03d0*/  LDC R10, c[0x0][0x144] ;  /* 0x00005100ff0a7b82 */ /* 0x000ee20000000800 */
[----:B------:R-:W-:Y:S02]  /*03e0*/  SHF.R.S32.HI R7, RZ, 0x1f, R6 ;  /* 0x0000001fff077819 */ /* 0x000fe40000011406 */
[----:B------:R-:W-:Y:S02]  /*03f0*/  LOP3.LUT P2, RZ, R6, 0x7, RZ, 0xc0, !PT ;  /* 0x0000000706ff7812 */ /* 0x000fe4000784c0ff */
[----:B------:R-:W-:Y:S01]  /*0400*/  LEA.HI R7, R7, R6, RZ, 0x3 ;  /* 0x0000000607077211 */ /* 0x000fe200078f18ff */
[----:B------:R-:W-:Y:S01]  /*0410*/  VIADD R6, R5, 0xffffffff ;  /* 0xffffffff05067836 */ /* 0x000fe20000000000 */
[----:B-----5:R-:W-:Y:S02]  /*0420*/  ISETP.NE.OR P0, PT, R0, RZ, !P0 ;  /* 0x000000ff0000720c */ /* 0x020fe40004705670 */
[--C-:B------:R-:W-:Y:S02]  /*0430*/  SHF.R.S32.HI R0, RZ, 0x3, R7.reuse ;  /* 0x00000003ff007819 */ /* 0x100fe40000011407 */
[----:B------:R-:W-:-:S02]  /*0440*/  SHF.R.S32.HI R7, RZ, 0x1f, R7 ;  /* 0x0000001fff077819 */ /* 0x000fc40000011407 */
[----:B------:R-:W-:Y:S02]  /*0450*/  ISETP.GE.U32.AND P5, PT, R6, 0x2, PT ;  /* 0x000000020600780c */ /* 0x000fe40003fa6070 */
[----:B------:R-:W-:Y:S02]  /*0460*/  LEA.HI R7, R7, R0, RZ, 0x2 ;  /* 0x0000000007077211 */ /* 0x000fe400078f10ff */
[----:B--2---:R-:W-:Y:S02]  /*0470*/  ISETP.EQ.U32.AND P3, PT, R12, 0x1, PT ;  /* 0x000000010c00780c */ /* 0x004fe40003f62070 */
[----:B-1----:R-:W-:Y:S01]  /*0480*/  I2FP.F32.U32 R9, R4 ;  /* 0x0000000400097245 */ /* 0x002fe20000201000 */
[----:B------:R-:W-:Y:S01]  /*0490*/  VOTEU.ALL UP0, P0 ;  /* 0x00000000003f7886 */ /* 0x000fe20000000000 */
[----:B------:R-:W-:Y:S01]  /*04a0*/  LOP3.LUT R7, R7, 0xfffffffc, RZ, 0xc0, !PT ;  /* 0xfffffffc07077812 */ /* 0x000fe200078ec0ff */
[----:B------:R-:W-:Y:S02]  /*04b0*/  VOTEU.ALL UP1, P0 ;  /* 0x00000000003f7886 */ /* 0x000fe40000020000 */
[----:B------:R-:W-:Y:S01]  /*04c0*/  FMUL R11, R9, UR4 ;  /* 0x00000004090b7c20 */ /* 0x000fe20008400000 */
[----:B------:R-:W-:Y:S01]  /*04d0*/  IMAD.IADD R9, R3, 0x1, -R8 ;  /* 0x0000000103097824 */ /* 0x000fe200078e0a08 */
[----:B0-----:R-:W-:Y:S01]  /*04e0*/  I2FP.F32.U32 R8, UR8 ;  /* 0x0000000800087c45 */ /* 0x001fe20008201000 */
[----:B------:R-:W-:Y:S01]  /*04f0*/  IMAD.IADD R0, R0, 0x1, -R7 ;  /* 0x0000000100007824 */ /* 0x000fe200078e0a07 */
[----:B------:R-:W0:Y:S01]  /*0500*/  @!UP0 S2UR UR7, SR_CgaCtaId ;  /* 0x00000000000789c3 */ /* 0x000e220000008800 */
[----:B------:R-:W-:Y:S01]  /*0510*/  ULDC UR4, c[0x0][0x150] ;  /* 0x0000540000047ab9 */ /* 0x000fe20000000800 */
[----:B------:R-:W1:Y:S01]  /*0520*/  F2I.U32.TRUNC.NTZ R11, R11 ;  /* 0x0000000b000b7305 */ /* 0x000e62000020f000 */
[----:B------:R-:W-:Y:S01]  /*0530*/  FMUL R8, R8, UR4 ;  /* 0x0000000408087c20 */ /* 0x000fe20008400000 */
[----:B------:R-:W-:Y:S01]  /*0540*/  SHF.R.S32.HI R3, RZ, 0x1f, R2 ;  /* 0x0000001fff037819 */ /* 0x000fe20000011402 */
[----:B------:R-:W-:Y:S01]  /*0550*/  IMAD R9, R9, 0x4, R0 ;  /* 0x0000000409097824 */ /* 0x000fe200078e0200 */
[----:B------:R-:W-:Y:S01]  /*0560*/  UMOV UR4, 0x20 ;  /* 0x0000002000047882 */ /* 0x000fe20000000000 */
[----:B------:R-:W-:Y:S01]  /*0570*/  @!UP0 UMOV UR6, 0x400 ;  /* 0x0000040000068882 */ /* 0x000fe20000000000 */
[----:B------:R-:W2:Y:S01]  /*0580*/  LDC R7, c[0x0][0x148] ;  /* 0x00005200ff077b82 */ /* 0x000ea20000000800 */
[----:B------:R-:W-:Y:S01]  /*0590*/  LEA.HI R3, R3, R2, RZ, 0x2 ;  /* 0x0000000203037211 */ /* 0x000fe200078f10ff */
[----:B------:R-:W5:Y:S01]  /*05a0*/  F2I.U32.TRUNC.NTZ R8, R8 ;  /* 0x0000000800087305 */ /* 0x000f62000020f000 */
[----:B------:R-:W-:Y:S01]  /*05b0*/  IMAD.SHL.U32 R22, R9, 0x4, RZ ;  /* 0x0000000409167824 */ /* 0x000fe200078e00ff */
[----:B------:R-:W-:-:S04]  /*05c0*/  @!UP0 UIADD3 UR4, -UR4, 0x100000, URZ ;  /* 0x0010000004048890 */ /* 0x000fc8000fffe13f */
[----:B------:R-:W-:Y:S02]  /*05d0*/  @!UP0 USHF.L.U32 UR5, UR4, 0xb, URZ ;  /* 0x0000000b04058899 */ /* 0x000fe4000800063f */
[----:B------:R-:W-:Y:S01]  /*05e0*/  @!UP0 USHF.L.U32 UR4, UR4, 0x1, URZ ;  /* 0x0000000104048899 */ /* 0x000fe2000800063f */
[----:B------:R-:W-:Y:S02]  /*05f0*/  LOP3.LUT R3, R3, 0xfffffffc, RZ, 0xc0, !PT ;  /* 0xfffffffc03037812 */ /* 0x000fe400078ec0ff */
[----:B------:R-:W-:Y:S01]  /*0600*/  LOP3.LUT R22, R9, 0xc, R22, 0x78, !PT ;  /* 0x0000000c09167812 */ /* 0x000fe200078e7816 */
[----:B-1----:R-:W-:Y:S02]  /*0610*/  IMAD.MOV R21, RZ, RZ, -R11 ;  /* 0x000000ffff157224 */ /* 0x002fe400078e0a0b */
[----:B------:R-:W-:Y:S01]  /*0620*/  IMAD.IADD R0, R2, 0x1, -R3 ;  /* 0x0000000102007824 */ /* 0x000fe200078e0a03 */
[----:B0-----:R-:W-:Y:S01]  /*0630*/  @!UP0 ULEA UR6, UR7, UR6, 0x18 ;  /* 0x0000000607068291 */ /* 0x001fe2000f8ec03f */
[----:B-----5:R-:W-:-:S03]  /*0640*/  IMAD.MOV R3, RZ, RZ, -R8 ;  /* 0x000000ffff037224 */ /* 0x020fc600078e0a08 */
[----:B------:R-:W-:Y:S01]  /*0650*/  ISETP.NE.AND P1, PT, R0, 0x3, PT ;  /* 0x000000030000780c */ /* 0x000fe20003f25270 */
[----:B------:R-:W-:Y:S01]  /*0660*/  VOTEU.ALL UP0, P0 ;  /* 0x00000000003f7886 */ /* 0x000fe20000000000 */
[----:B------:R-:W-:Y:S01]  /*0670*/  ISETP.LT.U32.AND P0, PT, R22, 0x2, !P2 ;  /* 0x000000021600780c */ /* 0x000fe20005701070 */
[----:B---3--:R-:W-:Y:S01]  /*0680*/  IMAD R3, R10, R3, UR8 ;  /* 0x000000080a037e24 */ /* 0x008fe2000f8e0203 */
[----:B------:R-:W-:Y:S01]  /*0690*/  ISETP.EQ.OR P1, PT, R0, RZ, !P1 ;  /* 0x000000ff0000720c */ /* 0x000fe20004f22670 */
[----:B--2---:R-:W-:Y:S01]  /*06a0*/  IMAD R9, R7, R21, R4 ;  /* 0x0000001507097224 */ /* 0x004fe200078e0204 */
[C---:B------:R-:W-:Y:S02]  /*06b0*/  ISETP.NE.AND P2, PT, R5.reuse, RZ, PT ;  /* 0x000000ff0500720c */ /* 0x040fe40003f45270 */
[----:B------:R-:W-:Y:S01]  /*06c0*/  ISETP.EQ.AND P1, PT, R5, RZ, P1 ;  /* 0x000000ff0500720c */ /* 0x000fe20000f22270 */
[----:B------:R-:W0:Y:S02]  /*06d0*/  FENCE.VIEW.ASYNC.S ;  /* 0x00000000000073c6 */ /* 0x000e240000000000 */
[----:B0-----:R0:W1:Y:S01]  /*06e0*/  @!UP0 SYNCS.EXCH.64 URZ, [UR6+0x60], UR4 ;  /* 0x00006004063f85b2 */ /* 0x0010620008000100 */
[----:B------:R-:W-:-:S02]  /*06f0*/  ISETP.NE.AND P4, PT, R9, R22, PT ;  /* 0x000000160900720c */ /* 0x000fc40003f85270 */
[----:B------:R-:W-:Y:S02]  /*0700*/  SEL R19, RZ, 0x1, !P1 ;  /* 0x00000001ff137807 */ /* 0x000fe40004800000 */
[----:B------:R-:W-:Y:S02]  /*0710*/  ISETP.EQ.OR P4, PT, R3, RZ, !P4 ;  /* 0x000000ff0300720c */ /* 0x000fe40006782670 */
[----:B------:R-:W-:Y:S02]  /*0720*/  SEL R19, R19, 0x2, P5 ;  /* 0x0000000213137807 */ /* 0x000fe40002800000 */
[----:B------:R-:W-:-:S04]  /*0730*/  PLOP3.LUT P0, PT, P0, P4, PT, 0x80, 0x0 ;  /* 0x000000000000781c */ /* 0x000fc80000709070 */
[----:B------:R-:W-:Y:S01]  /*0740*/  P2R R156, PR, RZ, 0x1 ;  /* 0x00000001ff9c7803 */ /* 0x000fe20000000000 */
[----:B------:R0:W2:Y:S01]  /*0750*/  @!UP1 SYNCS.EXCH.64 URZ, [UR6+0x68], UR4 ;  /* 0x00006804063f95b2 */ /* 0x0000a20008000100 */
[----:B------:R-:W-:Y:S01]  /*0760*/  NOP ;  /* 0x0000000000007918 */ /* 0x000fe20000000000 */
[----:B------:R-:W-:Y:S06]  /*0770*/  @!P3 BRA `(.L_x_3) ;  /* 0x000000000008b947 */ /* 0x000fec0003800000 */
[----:B-12-4-:R-:W-:Y:S01]  /*0780*/  UCGABAR_ARV ;  /* 0x00000000000079c7 */ /* 0x016fe20008000000 */
[----:B------:R-:W-:Y:S05]  /*0790*/  BRA `(.L_x_4) ;  /* 0x0000000000047947 */ /* 0x000fea0003800000 */
.L_x_3:
[----:B-12-4-:R-:W-:Y:S01]  /*07a0*/  NOP ;  /* 0x0000000000007918 */ /* 0x016fe20000000000 */
.L_x_4:
[----:B------:R-:W1:Y:S01]  /*07b0*/  LDC R2, c[0x0][0x65c] ;  /* 0x00019700ff027b82 */ /* 0x000e620000000800 */
[----:B------:R-:W-:Y:S02]  /*07c0*/  IMAD.U32 R8, RZ, RZ, UR8 ;  /* 0x00000008ff087e24 */ /* 0x000fe4000f8e00ff */
[----:B------:R-:W-:Y:S01]  /*07d0*/  IMAD.MOV.U32 R9, RZ, RZ, RZ ;  /* 0x000000ffff097224 */ /* 0x000fe200078e00ff */
[----:B-1----:R-:W-:-:S04]  /*07e0*/  ISETP.NE.AND P1, PT, R2, 0x1, PT ;  /* 0x000000010200780c */ /* 0x002fc80003f25270 */
[----:B------:R-:W-:-:S09]  /*07f0*/  P2R R5, PR, RZ, 0x2 ;  /* 0x00000002ff057803 */ /* 0x000fd20000000000 */
[----:B------:R-:W1:Y:S01]  /*0800*/  @P1 LDC R17, c[0x0][0x10] ;  /* 0x00000400ff111b82 */ /* 0x000e620000000800 */
[----:B------:R-:W-:Y:S02]  /*0810*/  @P1 IMAD.MOV.U32 R5, RZ, RZ, RZ ;  /* 0x000000ffff051224 */ /* 0x000fe400078e00ff */
[----:B------:R-:W-:-:S05]  /*0820*/  @P1 IMAD.MOV.U32 R13, RZ, RZ, RZ ;  /* 0x000000ffff0d1224 */ /* 0x000fca00078e00ff */
[----:B------:R-:W2:Y:S01]  /*0830*/  @!P1 LDC R11, c[0x0][0xc] ;  /* 0x00000300ff0b9b82 */ /* 0x000ea20000000800 */
[----:B-1----:R-:W-:-:S04]  /*0840*/  @P1 IMAD.WIDE.U32 R16, R17, UR8, R4 ;  /* 0x0000000811101c25 */ /* 0x002fc8000f8e0004 */
[----:B------:R-:W-:Y:S02]  /*0850*/  @P1 IMAD.IADD R17, R17, 0x1, R13 ;  /* 0x0000000111111824 */ /* 0x000fe400078e020d */
[----:B--2---:R-:W-:-:S04]  /*0860*/  @!P1 IMAD.WIDE.U32 R8, R4, R11, R8 ;  /* 0x0000000b04089225 */ /* 0x004fc800078e0008 */
[----:B------:R-:W-:Y:S02]  /*0870*/  @!P1 IMAD.MOV.U32 R16, RZ, RZ, R8 ;  /* 0x000000ffff109224 */ /* 0x000fe400078e0008 */
[----:B------:R-:W-:Y:S01]  /*0880*/  @!P1 IMAD.MOV.U32 R17, RZ, RZ, R9 ;  /* 0x000000ffff119224 */ /* 0x000fe200078e0009 */
[----:B------:R-:W-:Y:S06]  /*0890*/  @!P3 BRA `(.L_x_5) ;  /* 0x00000000000cb947 */ /* 0x000fec0003800000 */
[----:B------:R-:W-:Y:S01]  /*08a0*/  UCGABAR_WAIT ;  /* 0x0000000000007dc7 */ /* 0x000fe20008000000 */
[----:B------:R-:W-:Y:S01]  /*08b0*/  CCTL.IVALL ;  /* 0x00000000ff00798f */ /* 0x000fe20002000000 */
[----:B------:R-:W-:Y:S05]  /*08c0*/  BRA `(.L_x_6) ;  /* 0x0000000000047947 */ /* 0x000fea0003800000 */
.L_x_5:
[----:B------:R-:W-:Y:S06]  /*08d0*/  BAR.SYNC.DEFER_BLOCKING 0x0 ;  /* 0x0000000000007b1d */ /* 0x000fec0000010000 */
.L_x_6:
[----:B------:R-:W-:Y:S05]  /*08e0*/  @!P2 BRA `(.L_x_7) ;  /* 0x00000098006ca947 */ /* 0x000fea0003800000 */
[----:B------:R-:W-:-:S13]  /*08f0*/  ISETP.GT.U32.AND P0, PT, R6, 0x1, PT ;  /* 0x000000010600780c */ /* 0x000fda0003f04070 */
[----:B0-----:R-:W-:Y:S05]  /*0900*/  @P0 EXIT ;  /* 0x000000000000094d */ /* 0x001fea0003800000 */
[----:B------:R-:W-:Y:S01]  /*0910*/  ULDC.64 UR4, c[0x0][0x650] ;  /* 0x0001940000047ab9 */ /* 0x000fe20000000a00 */
[----:B------:R-:W-:Y:S01]  /*0920*/  PRMT R0, RZ, 0x7610, R0 ;  /* 0x00007610ff007816 */ /* 0x000fe20000000000 */
[----:B------:R-:W-:Y:S01]  /*0930*/  IMAD.MOV.U32 R153, RZ, RZ, -0x1 ;  /* 0xffffffffff997424 */ /* 0x000fe200078e00ff */
[----:B------:R-:W-:Y:S01]  /*0940*/  ISETP.GE.U32.AND P0, PT, R16, UR4, PT ;  /* 0x0000000410007c0c */ /* 0x000fe2000bf06070 */
[----:B------:R-:W-:Y:S02]  /*0950*/  IMAD.MOV.U32 R152, RZ, RZ, -0x1 ;  /* 0xffffffffff987424 */ /* 0x000fe400078e00ff */
[----:B------:R-:W-:Y:S01]  /*0960*/  IMAD.MOV.U32 R23, RZ, RZ, -0x1 ;  /* 0xffffffffff177424 */ /* 0x000fe200078e00ff */
[----:B------:R-:W-:-:S13]  /*0970*/  ISETP.GE.U32.AND.EX P0, PT, R17, UR5, PT, P0 ;  /* 0x0000000511007c0c */ /* 0x000fda000bf06100 */
[----:B------:R-:W-:Y:S05]  /*0980*/  @P0 BRA `(.L_x_8) ;  /* 0x00000004002c0947 */ /* 0x000fea0003800000 */
[----:B------:R-:W0:Y:S01]  /*0990*/  LDC.64 R24, c[0x0][0x628] ;  /* 0x00018a00ff187b82 */ /* 0x000e220000000a00 */
[----:B------:R-:W-:Y:S02]  /*09a0*/  IMAD.MOV.U32 R8, RZ, RZ, R16 ;  /* 0x000000ffff087224 */ /* 0x000fe400078e0010 */
[----:B------:R-:W-:-:S05]  /*09b0*/  IMAD.MOV.U32 R9, RZ, RZ, R17 ;  /* 0x000000ffff097224 */ /* 0x000fca00078e0011 */
[----:B------:R-:W1:Y:S08]  /*09c0*/  LDC R0, c[0x0][0x630] ;  /* 0x00018c00ff007b82 */ /* 0x000e700000000800 */
[----:B------:R-:W2:Y:S01]  /*09d0*/  LDC.64 R26, c[0x0][0x620] ;  /* 0x00018800ff1a7b82 */ /* 0x000ea20000000a00 */
[----:B0-----:R-:W-:-:S04]  /*09e0*/  ISETP.NE.U32.AND P0, PT, R24, RZ, PT ;  /* 0x000000ff1800720c */ /* 0x001fc80003f05070 */
[----:B------:R-:W-:-:S13]  /*09f0*/  ISETP.NE.AND.EX P0, PT, R25, RZ, PT, P0 ;  /* 0x000000ff1900720c */ /* 0x000fda0003f05300 */
[----:B-12---:R-:W-:Y:S05]  /*0a00*/  @!P0 BRA `(.L_x_9) ;  /* 0x0000000000288947 */ /* 0x006fea0003800000 */
[----:B------:R-:W0:Y:S02]  /*0a10*/  LDC R13, c[0x0][0x634] ;  /* 0x00018d00ff0d7b82 */ /* 0x000e240000000800 */
[----:B0-----:R-:W-:-:S05]  /*0a20*/  IADD3 R13, P0, R16, R13, RZ ;  /* 0x0000000d100d7210 */ /* 0x001fca0007f1e0ff */
[----:B------:R-:W-:-:S04]  /*0a30*/  IMAD.X R15, RZ, RZ, R17, P0 ;  /* 0x000000ffff0f7224 */ /* 0x000fc800000e0611 */
[----:B------:R-:W-:-:S04]  /*0a40*/  IMAD.WIDE.U32 R8, R15, R24, RZ ;  /* 0x000000180f087225 */ /* 0x000fc800078e00ff */
[----:B------:R-:W-:-:S04]  /*0a50*/  IMAD.WIDE.U32 R10, P0, R13, R25, R8 ;  /* 0x000000190d0a7225 */ /* 0x000fc80007800008 */
[----:B------:R-:W-:-:S04]  /*0a60*/  IMAD.WIDE.U32 R8, R13, R24, RZ ;  /* 0x000000180d087225 */ /* 0x000fc800078e00ff */
[----:B------:R-:W-:Y:S01]  /*0a70*/  IMAD.X R13, RZ, RZ, RZ, P0 ;  /* 0x000000ffff0d7224 */ /* 0x000fe200000e06ff */
[----:B------:R-:W-:Y:S01]  /*0a80*/  IADD3 RZ, P0, R9, R10, RZ ;  /* 0x0000000a09ff7210 */ /* 0x000fe20007f1e0ff */
[----:B------:R-:W-:-:S04]  /*0a90*/  IMAD.MOV.U32 R12, RZ, RZ, R11 ;  /* 0x000000ffff0c7224 */ /* 0x000fc800078e000b */
[----:B------:R-:W-:-:S08]  /*0aa0*/  IMAD.WIDE.U32.X R8, R15, R25, R12, P0 ;  /* 0x000000190f087225 */ /* 0x000fd000000e040c */
.L_x_9:
[----:B------:R-:W0:Y:S01]  /*0ab0*/  LDC.64 R24, c[0x0][0x640] ;  /* 0x00019000ff187b82 */ /* 0x000e220000000a00 */
[-CC-:B------:R-:W-:Y:S01]  /*0ac0*/  SHF.R.U64 R28, R8, R0.reuse, R9.reuse ;  /* 0x00000000081c7219 */ /* 0x180fe20000001209 */
[----:B------:R-:W-:Y:S01]  /*0ad0*/  IMAD R30, R7, R21, R4 ;  /* 0x00000015071e7224 */ /* 0x000fe200078e0204 */
[----:B------:R-:W-:Y:S01]  /*0ae0*/  SHF.R.U32.HI R0, RZ, R0, R9 ;  /* 0x00000000ff007219 */ /* 0x000fe20000011609 */
[----:B------:R-:W-:Y:S01]  /*0af0*/  IMAD.MOV.U32 R21, RZ, RZ, 0x1 ;  /* 0x00000001ff157424 */ /* 0x000fe200078e00ff */
[----:B------:R-:W-:-:S03]  /*0b00*/  IADD3 R5, P0, RZ, -R28, RZ ;  /* 0x8000001cff057210 */ /* 0x000fc60007f1e0ff */
[----:B------:R-:W1:Y:S02]  /*0b10*/  LDC R6, c[0x0][0x618] ;  /* 0x00018600ff067b82 */ /* 0x000e640000000800 */
[----:B------:R-:W-:-:S04]  /*0b20*/  IMAD.X R9, RZ, RZ, ~R0, P0 ;  /* 0x000000ffff097224 */ /* 0x000fc800000e0e00 */
[-C--:B------:R-:W-:Y:S02]  /*0b30*/  IMAD R0, R9, R26.reuse, RZ ;  /* 0x0000001a09007224 */ /* 0x080fe400078e02ff */
[----:B------:R-:W2:Y:S01]  /*0b40*/  LDC R11, c[0x0][0x608] ;  /* 0x00018200ff0b7b82 */ /* 0x000ea20000000800 */
[----:B------:R-:W-:-:S04]  /*0b50*/  IMAD.WIDE.U32 R8, R5, R26, R16 ;  /* 0x0000001a05087225 */ /* 0x000fc800078e0010 */
[----:B------:R-:W-:-:S03]  /*0b60*/  IMAD R5, R5, R27, R0 ;  /* 0x0000001b05057224 */ /* 0x000fc600078e0200 */
[----:B------:R-:W3:Y:S01]  /*0b70*/  LDC R12, c[0x0][0x658] ;  /* 0x00019600ff0c7b82 */ /* 0x000ee20000000800 */
[----:B0-----:R-:W-:Y:S01]  /*0b80*/  ISETP.NE.U32.AND P0, PT, R24, RZ, PT ;  /* 0x000000ff1800720c */ /* 0x001fe20003f05070 */
[----:B------:R-:W-:Y:S02]  /*0b90*/  IMAD.IADD R5, R9, 0x1, R5 ;  /* 0x0000000109057824 */ /* 0x000fe400078e0205 */
[----:B------:R-:W-:Y:S01]  /*0ba0*/  IMAD.MOV.U32 R9, RZ, RZ, -0x1 ;  /* 0xffffffffff097424 */ /* 0x000fe200078e00ff */
[----:B------:R-:W-:-:S03]  /*0bb0*/  ISETP.NE.AND.EX P0, PT, R25, RZ, PT, P0 ;  /* 0x000000ff1900720c */ /* 0x000fc60003f05300 */
[----:B------:R-:W0:Y:S01]  /*0bc0*/  LDC R15, c[0x0][0x600] ;  /* 0x00018000ff0f7b82 */ /* 0x000e220000000800 */
[-CC-:B-1----:R-:W-:Y:S02]  /*0bd0*/  SHF.R.U64 R13, R8, R6.reuse, R5.reuse ;  /* 0x00000006080d7219 */ /* 0x182fe40000001205 */
[----:B------:R-:W-:-:S05]  /*0be0*/  SHF.R.U32.HI R0, RZ, R6, R5 ;  /* 0x00000006ff007219 */ /* 0x000fca0000011605 */
[----:B------:R-:W1:Y:S01]  /*0bf0*/  LDC R14, c[0x0][0x648] ;  /* 0x00019200ff0e7b82 */ /* 0x000e620000000800 */
[-CC-:B--2---:R-:W-:Y:S02]  /*0c00*/  SHF.R.U64 R27, R13, R11.reuse, R0.reuse ;  /* 0x0000000b0d1b7219 */ /* 0x184fe40000001200 */
[----:B------:R-:W-:-:S05]  /*0c10*/  SHF.R.U32.HI R5, RZ, R11, R0 ;  /* 0x0000000bff057219 */ /* 0x000fca0000011600 */
[----:B------:R-:W2:Y:S01]  /*0c20*/  LDC R20, c[0x0][0x638] ;  /* 0x00018e00ff147b82 */ /* 0x000ea20000000800 */
[-CC-:B---3--:R-:W-:Y:S02]  /*0c30*/  SHF.R.U64 R26, R27, R12.reuse, R5.reuse ;  /* 0x0000000c1b1a7219 */ /* 0x188fe40000001205 */
[-C--:B------:R-:W-:Y:S02]  /*0c40*/  SHF.L.U32 R0, R9, R12.reuse, RZ ;  /* 0x0000000c09007219 */ /* 0x080fe400000006ff */
[----:B------:R-:W-:Y:S01]  /*0c50*/  SHF.R.U32.HI R5, RZ, R12, R5 ;  /* 0x0000000cff057219 */ /* 0x000fe20000011605 */
[----:B------:R-:W-:Y:S01]  /*0c60*/  IMAD.MOV.U32 R4, RZ, RZ, R26 ;  /* 0x000000ffff047224 */ /* 0x000fe200078e001a */
[----:B------:R-:W-:Y:S01]  /*0c70*/  LOP3.LUT R10, RZ, R0, RZ, 0x33, !PT ;  /* 0x00000000ff0a7212 */ /* 0x000fe200078e33ff */
[----:B------:R-:W3:Y:S01]  /*0c80*/  LDC R23, c[0x0][0x610] ;  /* 0x00018400ff177b82 */ /* 0x000ee20000000800 */
[----:B------:R-:W-:Y:S05]  /*0c90*/  @!P0 BRA `(.L_x_10) ;  /* 0x0000000000288947 */ /* 0x000fea0003800000 */
[----:B------:R-:W4:Y:S02]  /*0ca0*/  LDC R9, c[0x0][0x64c] ;  /* 0x00019300ff097b82 */ /* 0x000f240000000800 */
[----:B----4-:R-:W-:-:S05]  /*0cb0*/  IADD3 R9, P0, R26, R9, RZ ;  /* 0x000000091a097210 */ /* 0x010fca0007f1e0ff */
        /* <DEDUP_REMOVED lines=8> */
.L_x_10:
[----:B-1----:R-:W-:Y:S01]  /*0d40*/  SHF.R.U64 R4, R4, R14, R5 ;  /* 0x0000000e04047219 */ /* 0x002fe20000001205 */
[----:B0-----:R-:W-:Y:S01]  /*0d50*/  VIADD R6, R15, 0xffffffff ;  /* 0xffffffff0f067836 */ /* 0x001fe20000000000 */
[----:B------:R-:W-:Y:S02]  /*0d60*/  SHF.L.U32 R0, R21, R12, RZ ;  /* 0x0000000c15007219 */ /* 0x000fe400000006ff */
[----:B------:R-:W-:Y:S01]  /*0d70*/  LOP3.LUT R5, R27, R10, RZ, 0xc0, !PT ;  /* 0x0000000a1b057212 */ /* 0x000fe200078ec0ff */
[----:B------:R-:W-:Y:S01]  /*0d80*/  IMAD.MOV R7, RZ, RZ, -R4 ;  /* 0x000000ffff077224 */ /* 0x000fe200078e0a04 */
[----:B------:R-:W-:Y:S02]  /*0d90*/  SEL R3, R3, R30, !P1 ;  /* 0x0000001e03037207 */ /* 0x000fe40004800000 */
[----:B------:R-:W-:Y:S01]  /*0da0*/  LOP3.LUT R6, R13, R6, RZ, 0xc0, !PT ;  /* 0x000000060d067212 */ /* 0x000fe200078ec0ff */
[----:B------:R-:W-:Y:S02]  /*0db0*/  IMAD R4, R0, R4, R5 ;  /* 0x0000000400047224 */ /* 0x000fe400078e0205 */
[----:B--2---:R-:W-:-:S02]  /*0dc0*/  IMAD R0, R7, R20, R26 ;  /* 0x0000001407007224 */ /* 0x004fc400078e021a */
[----:B---3--:R-:W-:Y:S02]  /*0dd0*/  IMAD R3, R4, R23, R3 ;  /* 0x0000001704037224 */ /* 0x008fe400078e0203 */
[----:B------:R-:W-:Y:S02]  /*0de0*/  IMAD.MOV.U32 R5, RZ, RZ, 0x1 ;  /* 0x00000001ff057424 */ /* 0x000fe400078e00ff */
[----:B------:R-:W-:Y:S02]  /*0df0*/  IMAD R4, R0, R15, R6 ;  /* 0x0000000f00047224 */ /* 0x000fe400078e0206 */
[----:B------:R-:W-:Y:S01]  /*0e00*/  IMAD.MOV.U32 R23, RZ, RZ, R28 ;  /* 0x000000ffff177224 */ /* 0x000fe200078e001c */
[----:B------:R-:W-:Y:S02]  /*0e10*/  PRMT R0, R5, 0x7610, R0 ;  /* 0x0000761005007816 */ /* 0x000fe40000000000 */
[----:B------:R-:W-:Y:S02]  /*0e20*/  SEL R152, R4, R3, !P1 ;  /* 0x0000000304987207 */ /* 0x000fe40004800000 */
[----:B------:R-:W-:-:S07]  /*0e30*/  SEL R153, R3, R4, !P1 ;  /* 0x0000000403997207 */ /* 0x000fce0004800000 */
.L_x_8:
[----:B------:R-:W-:-:S08]  /*0e40*/  NOP ;  /* 0x0000000000007918 */ /* 0x000fd00000000000 */
[----:B------:R-:W0:Y:S02]  /*0e50*/  USETMAXREG.TRY_ALLOC.CTAPOOL UP0, 0xe8 ;  /* 0x000000e8000079c8 */ /* 0x000e240008000600 */
[----:B0-----:R-:W-:-:S13]  /*0e60*/  PLOP3.LUT P0, PT, PT, PT, UP0, 0x80, 0x0 ;  /* 0x000000000000781c */ /* 0x001fda0003f0f008 */
[----:B------:R-:W-:Y:S05]  /*0e70*/  @!P0 BRA `(.L_x_8) ;  /* 0xfffffffc00f08947 */ /* 0x000fea000383ffff */
[----:B------:R-:W-:Y:S01]  /*0e80*/  ULDC.64 UR4, c[0x0][0x598] ;  /* 0x0001660000047ab9 */ /* 0x000fe20000000a00 */
[----:B------:R-:W-:Y:S01]  /*0e90*/  ULDC.64 UR36, c[0x0][0x208] ;  /* 0x0000820000247ab9 */ /* 0x000fe20000000a00 */
[----:B------:R-:W-:-:S04]  /*0ea0*/  ISETP.NE.U32.AND P0, PT, RZ, UR4, PT ;  /* 0x00000004ff007c0c */ /* 0x000fc8000bf05070 */
[----:B------:R-:W-:-:S13]  /*0eb0*/  ISETP.NE.AND.EX P0, PT, RZ, UR5, PT, P0 ;  /* 0x00000005ff007c0c */ /* 0x000fda000bf05300 */
[----:B------:R-:W-:Y:S05]  /*0ec0*/  @!P0 BRA `(.L_x_11) ;  /* 0x00000000001c8947 */ /* 0x000fea0003800000 */
[----:B------:R-:W0:Y:S02]  /*0ed0*/  LDC.64 R4, c[0x0][0x598] ;  /* 0x00016600ff047b82 */ /* 0x000e240000000a00 */
[----:B0-----:R-:W2:Y:S02]  /*0ee0*/  LDG.E.64 R4, desc[UR36][R4.64] ;  /* 0x0000002404047981 */ /* 0x001ea4000c1e1b00 */
[----:B--2---:R-:W-:-:S04]  /*0ef0*/  ISETP.NE.U32.AND P0, PT, R4, RZ, PT ;  /* 0x000000ff0400720c */ /* 0x004fc80003f05070 */
[----:B------:R-:W-:-:S13]  /*0f00*/  ISETP.NE.AND.EX P0, PT, R5, RZ, PT, P0 ;  /* 0x000000ff0500720c */ /* 0x000fda0003f05300 */
[----:B------:R-:W-:Y:S05]  /*0f10*/  @!P0 BRA `(.L_x_11) ;  /* 0x0000000000088947 */ /* 0x000fea0003800000 */
[----:B------:R0:W5:Y:S01]  /*0f20*/  LD.E R154, desc[UR36][R4.64] ;  /* 0x00000024049a7980 */ /* 0x000162000c101900 */
[----:B------:R-:W-:Y:S05]  /*0f30*/  BRA `(.L_x_12) ;  /* 0x0000000000247947 */ /* 0x000fea0003800000 */
.L_x_11:
[----:B------:R-:W-:Y:S02]  /*0f40*/  ULDC.64 UR4, c[0x0][0x588] ;  /* 0x0001620000047ab9 */ /* 0x000fe40000000a00 */
[----:B------:R-:W-:-:S04]  /*0f50*/  ISETP.NE.U32.AND P0, PT, RZ, UR4, PT ;  /* 0x00000004ff007c0c */ /* 0x000fc8000bf05070 */
[----:B------:R-:W-:-:S13]  /*0f60*/  ISETP.NE.AND.EX P0, PT, RZ, UR5, PT, P0 ;  /* 0x00000005ff007c0c */ /* 0x000fda000bf05300 */
[----:B------:R-:W-:Y:S05]  /*0f70*/  @!P0 BRA `(.L_x_13) ;  /* 0x00000000000c8947 */ /* 0x000fea0003800000 */
[----:B------:R-:W0:Y:S02]  /*0f80*/  LDC.64 R154, c[0x0][0x588] ;  /* 0x00016200ff9a7b82 */ /* 0x000e240000000a00 */
[----:B0-----:R1:W5:Y:S01]  /*0f90*/  LDG.E R154, desc[UR36][R154.64] ;  /* 0x000000249a9a7981 */ /* 0x001362000c1e1900 */
[----:B------:R-:W-:Y:S05]  /*0fa0*/  BRA `(.L_x_12) ;  /* 0x0000000000087947 */ /* 0x000fea0003800000 */
.L_x_13:
[----:B------:R-:W-:Y:S02]  /*0fb0*/  ULDC UR4, c[0x0][0x580] ;  /* 0x0001600000047ab9 */ /* 0x000fe40000000800 */
[----:B------:R-:W-:-:S07]  /*0fc0*/  IMAD.U32 R154, RZ, RZ, UR4 ;  /* 0x00000004ff9a7e24 */ /* 0x000fce000f8e00ff */
.L_x_12:
[----:B------:R-:W-:Y:S02]  /*0fd0*/  ULDC.64 UR4, c[0x0][0x5a0] ;  /* 0x0001680000047ab9 */ /* 0x000fe40000000a00 */
[----:B------:R-:W-:-:S04]  /*0fe0*/  ISETP.NE.U32.AND P0, PT, RZ, UR4, PT ;  /* 0x00000004ff007c0c */ /* 0x000fc8000bf05070 */
[----:B------:R-:W-:-:S13]  /*0ff0*/  ISETP.NE.AND.EX P0, PT, RZ, UR5, PT, P0 ;  /* 0x00000005ff007c0c */ /* 0x000fda000bf05300 */
[----:B------:R-:W-:Y:S05]  /*1000*/  @!P0 BRA `(.L_x_14) ;  /* 0x00000000001c8947 */ /* 0x000fea0003800000 */
[----:B0-----:R-:W0:Y:S02]  /*1010*/  LDC.64 R4, c[0x0][0x5a0] ;  /* 0x00016800ff047b82 */ /* 0x001e240000000a00 */
[----:B0-----:R-:W2:Y:S02]  /*1020*/  LDG.E.64 R4, desc[UR36][R4.64] ;  /* 0x0000002404047981 */ /* 0x001ea4000c1e1b00 */
[----:B--2---:R-:W-:-:S04]  /*1030*/  ISETP.NE.U32.AND P0, PT, R4, RZ, PT ;  /* 0x000000ff0400720c */ /* 0x004fc80003f05070 */
[----:B------:R-:W-:-:S13]  /*1040*/  ISETP.NE.AND.EX P0, PT, R5, RZ, PT, P0 ;  /* 0x000000ff0500720c */ /* 0x000fda0003f05300 */
[----:B------:R-:W-:Y:S05]  /*1050*/  @!P0 BRA `(.L_x_14) ;  /* 0x0000000000088947 */ /* 0x000fea0003800000 */
[----:B-1----:R0:W5:Y:S01]  /*1060*/  LD.E R155, desc[UR36][R4.64] ;  /* 0x00000024049b7980 */ /* 0x002162000c101900 */
[----:B------:R-:W-:Y:S05]  /*1070*/  BRA `(.L_x_15) ;  /* 0x0000000000247947 */ /* 0x000fea0003800000 */
.L_x_14:
[----:B------:R-:W-:Y:S02]  /*1080*/  ULDC.64 UR4, c[0x0][0x590] ;  /* 0x0001640000047ab9 */ /* 0x000fe40000000a00 */
[----:B------:R-:W-:-:S04]  /*1090*/  ISETP.NE.U32.AND P0, PT, RZ, UR4, PT ;  /* 0x00000004ff007c0c */ /* 0x000fc8000bf05070 */
[----:B------:R-:W-:-:S13]  /*10a0*/  ISETP.NE.AND.EX P0, PT, RZ, UR5, PT, P0 ;  /* 0x00000005ff007c0c */ /* 0x000fda000bf05300 */
[----:B------:R-:W-:Y:S05]  /*10b0*/  @!P0 BRA `(.L_x_16) ;  /* 0x00000000000c8947 */ /* 0x000fea0003800000 */
[----:B0-----:R-:W1:Y:S02]  /*10c0*/  LDC.64 R4, c[0x0][0x590] ;  /* 0x00016400ff047b82 */ /* 0x001e640000000a00 */
[----:B-1----:R1:W5:Y:S01]  /*10d0*/  LDG.E R155, desc[UR36][R4.64] ;  /* 0x00000024049b7981 */ /* 0x002362000c1e1900 */
[----:B------:R-:W-:Y:S05]  /*10e0*/  BRA `(.L_x_15) ;  /* 0x0000000000087947 */ /* 0x000fea0003800000 */
.L_x_16:
[----:B------:R-:W-:Y:S02]  /*10f0*/  ULDC UR4, c[0x0][0x584] ;  /* 0x0001610000047ab9 */ /* 0x000fe40000000800 */
[----:B-1----:R-:W-:-:S07]  /*1100*/  IMAD.U32 R155, RZ, RZ, UR4 ;  /* 0x00000004ff9b7e24 */ /* 0x002fce000f8e00ff */
.L_x_15:
[----:B------:R-:W-:-:S13]  /*1110*/  LOP3.LUT P0, RZ, R0, 0xff, RZ, 0xc0, !PT ;  /* 0x000000ff00ff7812 */ /* 0x000fda000780c0ff */
[----:B------:R-:W-:Y:S05]  /*1120*/  @!P0 EXIT ;  /* 0x000000000000894d */ /* 0x000fea0003800000 */
[----:B------:R-:W-:Y:S01]  /*1130*/  ULDC UR4, c[0x0][0x28c] ;  /* 0x0000a30000047ab9 */ /* 0x000fe20000000800 */
[----:B------:R-:W-:Y:S01]  /*1140*/  LOP3.LUT R157, R19, 0x1, RZ, 0xfc, !PT ;  /* 0x00000001139d7812 */ /* 0x000fe200078efcff */
[----:B------:R-:W-:Y:S01]  /*1150*/  UIADD3 UR4, UR4, 0x1f, URZ ;  /* 0x0000001f04047890 */ /* 0x000fe2000fffe03f */
[----:B------:R-:W-:Y:S01]  /*1160*/  UMOV UR38, URZ ;  /* 0x0000003f00267c82 */ /* 0x000fe20008000000 */
[----:B------:R-:W-:Y:S02]  /*1170*/  UMOV UR39, URZ ;  /* 0x0000003f00277c82 */ /* 0x000fe40008000000 */
[----:B------:R-:W-:-:S04]  /*1180*/  USHF.R.S32.HI UR5, URZ, 0x1f, UR4 ;  /* 0x0000001f3f057899 */ /* 0x000fc80008011404 */
[----:B------:R-:W-:-:S04]  /*1190*/  ULEA.HI UR5, UR5, UR4, URZ, 0x5 ;  /* 0x0000000405057291 */ /* 0x000fc8000f8f283f */
[----:B------:R-:W-:-:S12]  /*11a0*/  USHF.R.S32.HI UR40, URZ, 0x5, UR5 ;  /* 0x000000053f287899 */ /* 0x000fd80008011405 */
.L_x_292:
[----:B------:R-:W-:Y:S01]  /*11b0*/  LOP3.LUT R0, R18, 0x80, RZ, 0xc0, !PT ;  /* 0x0000008012007812 */ /* 0x000fe200078ec0ff */
[----:B--2---:R-:W2:Y:S01]  /*11c0*/  S2UR UR7, SR_CgaCtaId ;  /* 0x00000000000779c3 */ /* 0x004ea20000008800 */
[----:B------:R-:W-:Y:S02]  /*11d0*/  UMOV UR6, 0x400 ;  /* 0x0000040000067882 */ /* 0x000fe40000000000 */
[----:B------:R-:W-:-:S06]  /*11e0*/  SHF.R.U32.HI R0, RZ, 0x7, R0 ;  /* 0x00000007ff007819 */ /* 0x000fcc0000011600 */
[----:B---3--:R-:W3:Y:S01]  /*11f0*/  SHFL.IDX PT, R0, R0, RZ, 0x1f ;  /* 0x00001fff00007589 */ /* 0x008ee200000e0000 */
[----:B--2---:R-:W-:Y:S01]  /*1200*/  ULEA UR6, UR7, UR6, 0x18 ;  /* 0x0000000607067291 */ /* 0x004fe2000f8ec03f */
[----:B---3--:R-:W-:-:S13]  /*1210*/  R2UR UR4, R0 ;  /* 0x00000000000472ca */ /* 0x008fda00000e0000 */
[----:B------:R-:W-:-:S04]  /*1220*/  ULEA.HI UR5, UR4, UR4, URZ, 0x1 ;  /* 0x0000000404057291 */ /* 0x000fc8000f8f083f */
[----:B------:R-:W-:-:S04]  /*1230*/  ULOP3.LUT UR5, UR5, 0x7fffe, URZ, 0xc0, !UPT ;  /* 0x0007fffe05057892 */ /* 0x000fc8000f8ec03f */
[----:B------:R-:W-:-:S03]  /*1240*/  UIADD3 UR5, UR4, -UR5, URZ ;  /* 0x8000000504057290 */ /* 0x000fc6000fffe03f */
[----:B------:R-:W-:Y:S01]  /*1250*/  ULDC UR4, c[0x0][0x28c] ;  /* 0x0000a30000047ab9 */ /* 0x000fe20000000800 */
[----:B------:R-:W-:Y:S01]  /*1260*/  ULEA UR5, UR5, UR6, 0xd ;  /* 0x0000000605057291 */ /* 0x000fe2000f8e683f */
[----:B------:R-:W-:-:S03]  /*1270*/  ISETP.LT.AND P0, PT, RZ, UR4, PT ;  /* 0x00000004ff007c0c */ /* 0x000fc6000bf01270 */
[----:B------:R-:W-:-:S04]  /*1280*/  UIADD3 UR5, UR5, 0x100, URZ ;  /* 0x0000010005057890 */ /* 0x000fc8000fffe03f */
[----:B------:R-:W-:-:S04]  /*1290*/  USHF.R.U32.HI UR5, URZ, 0x4, UR5 ;  /* 0x000000043f057899 */ /* 0x000fc80008011605 */
[----:B------:R-:W-:Y:S02]  /*12a0*/  ULOP3.LUT UR41, UR5, 0x3fff, URZ, 0xc0, !UPT ;  /* 0x00003fff05297892 */ /* 0x000fe4000f8ec03f */
[----:B-1--4-:R-:W-:Y:S10]  /*12b0*/  @P0 BRA `(.L_x_17) ;  /* 0x0000000000400947 */ /* 0x012ff40003800000 */
[----:B------:R-:W-:Y:S01]  /*12c0*/  MOV R0, 0x0 ;  /* 0x0000000000007802 */ /* 0x000fe20000000f00 */
[----:B------:R-:W-:Y:S01]  /*12d0*/  ULDC.64 UR4, c[0x4][0x68] ;  /* 0x01001a0000047ab9 */ /* 0x000fe20000000a00 */
[----:B------:R-:W-:Y:S01]  /*12e0*/  ULDC.64 UR6, c[0x4][0x8] ;  /* 0x0100020000067ab9 */ /* 0x000fe20000000a00 */
[----:B01----:R-:W-:Y:S01]  /*12f0*/  IMAD.U32 R4, RZ, RZ, UR4 ;  /* 0x00000004ff047e24 */ /* 0x003fe2000f8e00ff */
[----:B------:R0:W1:Y:S01]  /*1300*/  LDC.64 R14, c[0x4][R0] ;  /* 0x01000000000e7b82 */ /* 0x0000620000000a00 */
[----:B------:R-:W-:Y:S01]  /*1310*/  IMAD.U32 R5, RZ, RZ, UR5 ;  /* 0x00000005ff057e24 */ /* 0x000fe2000f8e00ff */
[----:B------:R-:W-:Y:S01]  /*1320*/  ULDC.64 UR4, c[0x4][0x70] ;  /* 0x01001c0000047ab9 */ /* 0x000fe20000000a00 */
[----:B------:R-:W-:Y:S02]  /*1330*/  IMAD.U32 R10, RZ, RZ, UR6 ;  /* 0x00000006ff0a7e24 */ /* 0x000fe4000f8e00ff */
[----:B------:R-:W-:Y:S02]  /*1340*/  IMAD.U32 R6, RZ, RZ, UR4 ;  /* 0x00000004ff067e24 */ /* 0x000fe4000f8e00ff */
[----:B------:R-:W-:-:S02]  /*1350*/  IMAD.U32 R7, RZ, RZ, UR5 ;  /* 0x00000005ff077e24 */ /* 0x000fc4000f8e00ff */
[----:B------:R-:W-:Y:S02]  /*1360*/  IMAD.U32 R11, RZ, RZ, UR7 ;  /* 0x00000007ff0b7e24 */ /* 0x000fe4000f8e00ff */
[----:B------:R-:W-:Y:S02]  /*1370*/  IMAD.MOV.U32 R8, RZ, RZ, 0x1e1 ;  /* 0x000001e1ff087424 */ /* 0x000fe400078e00ff */
[----:B------:R-:W-:Y:S02]  /*1380*/  IMAD.MOV.U32 R12, RZ, RZ, 0x1 ;  /* 0x00000001ff0c7424 */ /* 0x000fe400078e00ff */
[----:B0-----:R-:W-:-:S07]  /*1390*/  IMAD.MOV.U32 R13, RZ, RZ, RZ ;  /* 0x000000ffff0d7224 */ /* 0x001fce00078e00ff */
[----:B------:R-:W-:-:S07]  /*13a0*/  LEPC R20, `(.L_x_17) ;  /* 0x000000001014794e */ /* 0x000fce0000000000 */
[----:B-1---5:R-:W-:Y:S05]  /*13b0*/  CALL.ABS.NOINC R14 ;  /* 0x000000000e007343 */ /* 0x022fea0003c00000 */
.L_x_17:
[----:B------:R-:W-:-:S13]  /*13c0*/  ISETP.NE.AND P0, PT, R157, 0x3, PT ;  /* 0x000000039d00780c */ /* 0x000fda0003f05270 */
[----:B------:R-:W-:Y:S05]  /*13d0*/  @!P0 BRA `(.L_x_18) ;  /* 0x0000000000048947 */ /* 0x000fea0003800000 */
[----:B------:R-:W-:Y:S01]  /*13e0*/  BPT.TRAP 0x1 ;  /* 0x000000040000795c */ /* 0x000fe20000300000 */
.L_x_18:
[----:B------:R-:W2:Y:S01]  /*13f0*/  S2UR UR5, SR_CgaCtaId ;  /* 0x00000000000579c3 */ /* 0x000ea20000008800 */
[----:B------:R-:W-:Y:S01]  /*1400*/  UMOV UR4, 0x400 ;  /* 0x0000040000047882 */ /* 0x000fe20000000000 */
[----:B------:R-:W-:Y:S02]  /*1410*/  IMAD.U32 R0, RZ, RZ, UR38 ;  /* 0x00000026ff007e24 */ /* 0x000fe4000f8e00ff */
[----:B------:R-:W-:-:S03]  /*1420*/  IMAD.U32 R3, RZ, RZ, UR39 ;  /* 0x00000027ff037e24 */ /* 0x000fc6000f8e00ff */
[----:B------:R-:W-:Y:S01]  /*1430*/  SHF.L.U32 R0, R0, 0x1f, RZ ;  /* 0x0000001f00007819 */ /* 0x000fe200000006ff */
[----:B--2---:R-:W-:-:S06]  /*1440*/  ULEA UR4, UR5, UR4, 0x18 ;  /* 0x0000000405047291 */ /* 0x004fcc000f8ec03f */
[----:B------:R-:W-:-:S04]  /*1450*/  IMAD.U32 R6, RZ, RZ, UR4 ;  /* 0x00000004ff067e24 */ /* 0x000fc8000f8e00ff */
[----:B------:R-:W-:-:S04]  /*1460*/  IMAD R3, R3, 0x8, R6 ;  /* 0x0000000803037824 */ /* 0x000fc800078e0206 */
[----:B------:R2:W3:Y:S01]  /*1470*/  SYNCS.PHASECHK.TRANS64.TRYWAIT P1, [R3+URZ], R0 ;  /* 0x00000000030075a7 */ /* 0x0004e2000802017f */
[----:B------:R-:W-:Y:S05]  /*1480*/  @!P0 BRA `(.L_x_19) ;  /* 0x0000000000048947 */ /* 0x000fea0003800000 */
[----:B------:R-:W-:Y:S01]  /*1490*/  BPT.TRAP 0x1 ;  /* 0x000000040000795c */ /* 0x000fe20000300000 */
.L_x_19:
[----:B---3--:R-:W-:Y:S05]  /*14a0*/  @P1 BRA `(.L_x_20) ;  /* 0x0000000000081947 */ /* 0x008fea0003800000 */
[----:B------:R-:W3:Y:S02]  /*14b0*/  SYNCS.PHASECHK.TRANS64.TRYWAIT P1, [R3+URZ], R0 ;  /* 0x00000000030075a7 */ /* 0x000ee4000802017f */
[----:B---3--:R-:W-:Y:S05]  /*14c0*/  @!P1 BRA `(.L_x_21) ;  /* 0x000000a400009947 */ /* 0x008fea0003800000 */
.L_x_20:
[----:B------:R-:W-:-:S04]  /*14d0*/  UISETP.LT.AND UP0, UPT, UR40, 0x1, UPT ;  /* 0x000000012800788c */ /* 0x000fc8000bf01270 */
[----:B------:R-:W-:-:S06]  /*14e0*/  USEL UR4, UR40, 0x1, UP0 ;  /* 0x0000000128047887 */ /* 0x000fcc0008000000 */
[----:B--23--:R-:W-:Y:S01]  /*14f0*/  IMAD.U32 R0, RZ, RZ, UR4 ;  /* 0x00000004ff007e24 */ /* 0x00cfe2000f8e00ff */
[----:B------:R-:W-:Y:S05]  /*1500*/  WARPSYNC.ALL ;  /* 0x0000000000007948 */ /* 0x000fea0003800000 */
[----:B------:R-:W-:-:S04]  /*1510*/  IADD3 R0, -R0, UR40, RZ ;  /* 0x0000002800007c10 */ /* 0x000fc8000fffe1ff */
[----:B------:R-:W-:Y:S02]  /*1520*/  ISETP.GE.AND P1, PT, R0, 0x1, PT ;  /* 0x000000010000780c */ /* 0x000fe40003f26270 */
[----:B------:R-:W-:Y:S01]  /*1530*/  R2UR UR4, R6 ;  /* 0x00000000060472ca */ /* 0x000fe200000e0000 */
[----:B------:R-:W-:Y:S01]  /*1540*/  WARPGROUP.ARRIVE ;  /* 0x00000000000079c5 */ /* 0x000fe20000000000 */
[----:B------:R-:W-:Y:S01]  /*1550*/  UMOV UR9, 0x40000040 ;  /* 0x4000004000097882 */ /* 0x000fe20000000000 */
[----:B------:R-:W-:-:S10]  /*1560*/  UMOV UR11, 0x40000040 ;  /* 0x40000040000b7882 */ /* 0x000fd40000000000 */
[----:B------:R-:W-:-:S04]  /*1570*/  UIADD3 UR4, UR4, 0x14100, URZ ;  /* 0x0001410004047890 */ /* 0x000fc8000fffe03f */
[----:B------:R-:W-:-:S04]  /*1580*/  USHF.R.U32.HI UR4, URZ, 0x4, UR4 ;  /* 0x000000043f047899 */ /* 0x000fc80008011604 */
[----:B------:R-:W-:Y:S02]  /*1590*/  ULOP3.LUT UR5, UR4, 0x3fff, URZ, 0xc0, !UPT ;  /* 0x00003fff04057892 */ /* 0x000fe4000f8ec03f */
[----:B------:R-:W-:Y:S02]  /*15a0*/  ULOP3.LUT UR4, UR41, 0x10000, URZ, 0xfc, !UPT ;  /* 0x0001000029047892 */ /* 0x000fe4000f8efc3f */
[----:B------:R-:W-:Y:S02]  /*15b0*/  ULOP3.LUT UR5, UR5, 0x10000, URZ, 0xfc, !UPT ;  /* 0x0001000005057892 */ /* 0x000fe4000f8efc3f */
[----:B------:R-:W-:Y:S02]  /*15c0*/  ULEA UR6, UR39, UR4, 0xa ;  /* 0x0000000427067291 */ /* 0x000fe4000f8e503f */
[----:B------:R-:W-:-:S05]  /*15d0*/  ULEA UR7, UR39, UR5, 0xb ;  /* 0x0000000527077291 */ /* 0x000fca000f8e583f */
[----:B------:R-:W-:Y:S02]  /*15e0*/  UMOV UR8, UR6 ;  /* 0x0000000600087c82 */ /* 0x000fe40008000000 */
[----:B------:R-:W-:Y:S02]  /*15f0*/  UMOV UR10, UR7 ;  /* 0x00000007000a7c82 */ /* 0x000fe40008000000 */
[----:B------:R-:W-:Y:S01]  /*1600*/  HGMMA.64x256x8.F32.TF32 R24, gdesc[UR8], RZ, !UPT, gsb0 ;  /* 0x07e00000081879f0 */ /* 0x000fe2000c0028ff */
[----:B------:R-:W-:Y:S02]  /*1610*/  UIADD3 UR8, UR6, 0x2, URZ ;  /* 0x0000000206087890 */ /* 0x000fe4000fffe03f */
[----:B------:R-:W-:Y:S01]  /*1620*/  UIADD3 UR10, UR7, 0x2, URZ ;  /* 0x00000002070a7890 */ /* 0x000fe2000fffe03f */
[----:B------:R-:W-:Y:S01]  /*1630*/  UMOV UR9, 0x40000040 ;  /* 0x4000004000097882 */ /* 0x000fe20000000000 */
[----:B------:R-:W-:Y:S01]  /*1640*/  UMOV UR11, 0x40000040 ;  /* 0x40000040000b7882 */ /* 0x000fe20000000000 */
[----:B------:R-:W-:-:S02]  /*1650*/  WARPGROUP.DEPBAR.LE gsb0, 0x0 ;  /* 0x00008000000079c5 */ /* 0x000fc40000010000 */
[----:B------:R-:W-:-:S15]  /*1660*/  WARPGROUP.ARRIVE ;  /* 0x00000000000079c5 */ /* 0x000fde0000000000 */
[----:B------:R-:W-:-:S05]  /*1670*/  NOP ;  /* 0x0000000000007918 */ /* 0x000fca0000000000 */
[----:B------:R-:W-:Y:S01]  /*1680*/  HGMMA.64x256x8.F32.TF32 R24, gdesc[UR8], R24, gsb0 ;  /* 0x07e00000081879f0 */ /* 0x000fe20008002818 */
[----:B------:R-:W-:Y:S02]  /*1690*/  UIADD3 UR8, UR6, 0x4, URZ ;  /* 0x0000000406087890 */ /* 0x000fe4000fffe03f */
[----:B------:R-:W-:Y:S01]  /*16a0*/  UIADD3 UR10, UR7, 0x4, URZ ;  /* 0x00000004070a7890 */ /* 0x000fe2000fffe03f */
[----:B------:R-:W-:Y:S01]  /*16b0*/  UMOV UR9, 0x40000040 ;  /* 0x4000004000097882 */ /* 0x000fe20000000000 */
[----:B------:R-:W-:Y:S01]  /*16c0*/  UMOV UR11, 0x40000040 ;  /* 0x40000040000b7882 */ /* 0x000fe20000000000 */
[----:B------:R-:W-:Y:S02]  /*16d0*/  WARPGROUP.DEPBAR.LE gsb0, 0x0 ;  /* 0x00008000000079c5 */ /* 0x000fe40000010000 */
        /* <DEDUP_REMOVED lines=10> */
[----:B------:R-:W-:Y:S03]  /*1780*/  HGMMA.64x256x8.F32.TF32 R24, gdesc[UR8], R24, gsb0 ;  /* 0x07e00000081879f0 */ /* 0x000fe60008002818 */
[----:B------:R-:W-:Y:S02]  /*1790*/  WARPGROUP.DEPBAR.LE gsb0, 0x0 ;  /* 0x00008000000079c5 */ /* 0x000fe40000010000 */
[----:B------:R-:W-:Y:S05]  /*17a0*/  @!P1 BRA `(.L_x_22) ;  /* 0x0000000400309947 */ /* 0x000fea0003800000 */
[----:B------:R-:W-:Y:S02]  /*17b0*/  UIADD3 UR6, UR39, 0x1, URZ ;  /* 0x0000000127067890 */ /* 0x000fe4000fffe03f */
[----:B------:R-:W-:Y:S02]  /*17c0*/  IMAD.U32 R3, RZ, RZ, UR39 ;  /* 0x00000027ff037e24 */ /* 0x000fe4000f8e00ff */
[----:B------:R-:W-:-:S04]  /*17d0*/  UISETP.NE.AND UP0, UPT, UR6, 0x5, UPT ;  /* 0x000000050600788c */ /* 0x000fc8000bf05270 */
[----:B------:R-:W-:Y:S02]  /*17e0*/  USEL UR7, URZ, 0x1, UP0 ;  /* 0x000000013f077887 */ /* 0x000fe40008000000 */
[----:B------:R-:W-:Y:S02]  /*17f0*/  USEL UR6, UR6, URZ, UP0 ;  /* 0x0000003f06067287 */ /* 0x000fe40008000000 */
[----:B------:R-:W-:-:S06]  /*1800*/  ULOP3.LUT UR7, UR38, UR7, URZ, 0x3c, !UPT ;  /* 0x0000000726077292 */ /* 0x000fcc000f8e3c3f */
[----:B------:R-:W-:-:S07]  /*1810*/  IMAD.U32 R7, RZ, RZ, UR7 ;  /* 0x00000007ff077e24 */ /* 0x000fce000f8e00ff */
.L_x_29:
[----:B------:R-:W-:Y:S05]  /*1820*/  @!P0 BRA `(.L_x_23) ;  /* 0x0000000000048947 */ /* 0x000fea0003800000 */
[----:B------:R-:W-:Y:S01]  /*1830*/  BPT.TRAP 0x1 ;  /* 0x000000040000795c */ /* 0x000fe20000300000 */
.L_x_23:
[----:B------:R-:W2:Y:S01]  /*1840*/  S2UR UR8, SR_CgaCtaId ;  /* 0x00000000000879c3 */ /* 0x000ea20000008800 */
[----:B------:R-:W-:Y:S01]  /*1850*/  UMOV UR7, 0x400 ;  /* 0x0000040000077882 */ /* 0x000fe20000000000 */
[----:B01----:R-:W-:Y:S01]  /*1860*/  IMAD.U32 R5, RZ, RZ, UR6 ;  /* 0x00000006ff057e24 */ /* 0x003fe2000f8e00ff */
[----:B------:R-:W-:Y:S01]  /*1870*/  SHF.L.U32 R4, R7, 0x1f, RZ ;  /* 0x0000001f07047819 */ /* 0x000fe200000006ff */
[----:B--2---:R-:W-:-:S06]  /*1880*/  ULEA UR7, UR8, UR7, 0x18 ;  /* 0x0000000708077291 */ /* 0x004fcc000f8ec03f */
[----:B------:R-:W-:-:S04]  /*1890*/  IMAD.U32 R6, RZ, RZ, UR7 ;  /* 0x00000007ff067e24 */ /* 0x000fc8000f8e00ff */
[----:B------:R-:W-:-:S04]  /*18a0*/  IMAD R5, R5, 0x8, R6 ;  /* 0x0000000805057824 */ /* 0x000fc800078e0206 */
[----:B------:R0:W1:Y:S01]  /*18b0*/  SYNCS.PHASECHK.TRANS64.TRYWAIT P1, [R5+URZ], R4 ;  /* 0x00000004050075a7 */ /* 0x000062000802017f */
[----:B------:R-:W-:Y:S05]  /*18c0*/  @!P0 BRA `(.L_x_24) ;  /* 0x0000000000048947 */ /* 0x000fea0003800000 */
[----:B------:R-:W-:Y:S01]  /*18d0*/  BPT.TRAP 0x1 ;  /* 0x000000040000795c */ /* 0x000fe20000300000 */
.L_x_24:
[----:B-1----:R-:W-:Y:S05]  /*18e0*/  @P1 BRA `(.L_x_25) ;  /* 0x0000000000081947 */ /* 0x002fea0003800000 */
[----:B------:R-:W1:Y:S02]  /*18f0*/  SYNCS.PHASECHK.TRANS64.TRYWAIT P1, [R5+URZ], R4 ;  /* 0x00000004050075a7 */ /* 0x000e64000802017f */
[----:B-1----:R-:W-:Y:S05]  /*1900*/  @!P1 BRA `(.L_x_26) ;  /* 0x000000a000049947 */ /* 0x002fea0003800000 */
.L_x_25:
[----:B------:R-:W-:Y:S01]  /*1910*/  ULEA UR7, UR6, UR4, 0xa ;  /* 0x0000000406077291 */ /* 0x000fe2000f8e503f */
[----:B------:R-:W-:Y:S01]  /*1920*/  WARPGROUP.ARRIVE ;  /* 0x00000000000079c5 */ /* 0x000fe20000000000 */
[----:B------:R-:W-:Y:S01]  /*1930*/  ULEA UR12, UR6, UR5, 0xb ;  /* 0x00000005060c7291 */ /* 0x000fe2000f8e583f */
[----:B------:R-:W-:Y:S01]  /*1940*/  UMOV UR9, 0x40000040 ;  /* 0x4000004000097882 */ /* 0x000fe20000000000 */
[----:B------:R-:W-:-:S03]  /*1950*/  UMOV UR11, 0x40000040 ;  /* 0x40000040000b7882 */ /* 0x000fc60000000000 */
[----:B------:R-:W-:Y:S02]  /*1960*/  UMOV UR8, UR7 ;  /* 0x0000000700087c82 */ /* 0x000fe40008000000 */
[----:B------:R-:W-:Y:S02]  /*1970*/  UMOV UR10, UR12 ;  /* 0x0000000c000a7c82 */ /* 0x000fe40008000000 */
[----:B------:R-:W-:Y:S01]  /*1980*/  HGMMA.64x256x8.F32.TF32 R24, gdesc[UR8], R24, gsb0 ;  /* 0x07e00000081879f0 */ /* 0x000fe20008002818 */
        /* <DEDUP_REMOVED lines=26> */
[----:B------:R-:W-:Y:S01]  /*1b30*/  BPT.TRAP 0x1 ;  /* 0x000000040000795c */ /* 0x000fe20000300000 */
.L_x_27:
[----:B------:R-:W-:-:S13]  /*1b40*/  ISETP.NE.AND P1, PT, R156, RZ, PT ;  /* 0x000000ff9c00720c */ /* 0x000fda0003f25270 */
[----:B01----:R-:W-:-:S04]  /*1b50*/  @P1 IMAD R4, R3, 0x8, R6 ;  /* 0x0000000803041824 */ /* 0x003fc800078e0206 */
[----:B------:R-:W-:-:S05]  /*1b60*/  @P1 VIADD R5, R4, 0x28 ;  /* 0x0000002804051836 */ /* 0x000fca0000000000 */
[----:B------:R-:W-:-:S04]  /*1b70*/  @P1 PRMT R5, R22, 0x654, R5 ;  /* 0x0000065416051816 */ /* 0x000fc80000000005 */
[----:B------:R0:W-:Y:S01]  /*1b80*/  @P1 SYNCS.ARRIVE.TRANS64.RED.A1T0 RZ, [R5+URZ], RZ ;  /* 0x000000ff05ff19a7 */ /* 0x0001e2000810043f */
[----:B------:R-:W-:-:S13]  /*1b90*/  ISETP.GT.U32.AND P1, PT, R19, 0x1, PT ;  /* 0x000000011300780c */ /* 0x000fda0003f24070 */
[----:B0-----:R-:W-:Y:S05]  /*1ba0*/  @P1 BRA `(.L_x_28) ;  /* 0x0000000000041947 */ /* 0x001fea0003800000 */
[----:B------:R-:W-:Y:S01]  /*1bb0*/  BPT.TRAP 0x1 ;  /* 0x000000040000795c */ /* 0x000fe20000300000 */
.L_x_28:
[----:B------:R-:W-:Y:S01]  /*1bc0*/  UIADD3 UR6, UR6, 0x1, URZ ;  /* 0x0000000106067890 */ /* 0x000fe2000fffe03f */
[C---:B------:R-:W-:Y:S01]  /*1bd0*/  ISETP.GT.AND P2, PT, R0.reuse, 0x1, PT ;  /* 0x000000010000780c */ /* 0x040fe20003f44270 */
[----:B------:R-:W-:Y:S02]  /*1be0*/  VIADD R3, R3, 0x1 ;  /* 0x0000000103037836 */ /* 0x000fe40000000000 */
[----:B------:R-:W-:Y:S01]  /*1bf0*/  UISETP.NE.AND UP0, UPT, UR6, 0x5, UPT ;  /* 0x000000050600788c */ /* 0x000fe2000bf05270 */
[----:B------:R-:W-:Y:S02]  /*1c00*/  VIADD R0, R0, 0xffffffff ;  /* 0xffffffff00007836 */ /* 0x000fe40000000000 */
[C---:B------:R-:W-:Y:S01]  /*1c10*/  ISETP.NE.AND P1, PT, R3.reuse, 0x5, PT ;  /* 0x000000050300780c */ /* 0x040fe20003f25270 */
[----:B------:R-:W-:Y:S02]  /*1c20*/  USEL UR7, URZ, 0x1, UP0 ;  /* 0x000000013f077887 */ /* 0x000fe40008000000 */
[----:B------:R-:W-:Y:S01]  /*1c30*/  USEL UR6, UR6, URZ, UP0 ;  /* 0x0000003f06067287 */ /* 0x000fe20008000000 */
[----:B------:R-:W-:-:S03]  /*1c40*/  SEL R3, R3, RZ, P1 ;  /* 0x000000ff03037207 */ /* 0x000fc60000800000 */
[----:B------:R-:W-:Y:S01]  /*1c50*/  LOP3.LUT R7, R7, UR7, RZ, 0x3c, !PT ;  /* 0x0000000707077c12 */ /* 0x000fe2000f8e3cff */
[----:B------:R-:W-:Y:S07]  /*1c60*/  @P2 BRA `(.L_x_29) ;  /* 0xfffffff800ec2947 */ /* 0x000fee000383ffff */
.L_x_22:
[----:B------:R-:W2:Y:S02]  /*1c70*/  LDC R0, c[0x0][0x28c] ;  /* 0x0000a300ff007b82 */ /* 0x000ea40000000800 */
[----:B--2---:R-:W-:-:S13]  /*1c80*/  ISETP.GE.AND P1, PT, R0, 0x1, PT ;  /* 0x000000010000780c */ /* 0x004fda0003f26270 */
[----:B------:R-:W-:Y:S05]  /*1c90*/  @!P1 BRA `(.L_x_30) ;  /* 0x0000000000509947 */ /* 0x000fea0003800000 */
[----:B------:R-:W-:Y:S05]  /*1ca0*/  @!P0 BRA `(.L_x_31) ;  /* 0x0000000000048947 */ /* 0x000fea0003800000 */
[----:B------:R-:W-:Y:S01]  /*1cb0*/  BPT.TRAP 0x1 ;  /* 0x000000040000795c */ /* 0x000fe20000300000 */
.L_x_31:
[----:B------:R-:W-:Y:S01]  /*1cc0*/  ISETP.NE.AND P1, PT, R156, RZ, PT ;  /* 0x000000ff9c00720c */ /* 0x000fe20003f25270 */
[----:B------:R-:W-:Y:S01]  /*1cd0*/  BSSY B0, `(.L_x_32) ;  /* 0x000000e000007945 */ /* 0x000fe20003800000 */
[----:B------:R-:W-:-:S11]  /*1ce0*/  ISETP.GT.U32.AND P0, PT, R19, 0x1, PT ;  /* 0x000000011300780c */ /* 0x000fd60003f04070 */
[----:B------:R-:W-:Y:S05]  /*1cf0*/  @!P1 BRA `(.L_x_33) ;  /* 0x00000000002c9947 */ /* 0x000fea0003800000 */
[----:B------:R-:W-:-:S04]  /*1d00*/  UISETP.LT.AND UP0, UPT, UR40, 0x1, UPT ;  /* 0x000000012800788c */ /* 0x000fc8000bf01270 */
[----:B------:R-:W-:-:S04]  /*1d10*/  USEL UR6, UR40, 0x1, UP0 ;  /* 0x0000000128067887 */ /* 0x000fc80008000000 */
[----:B------:R-:W-:-:S04]  /*1d20*/  UIADD3 UR6, UR39, UR40, -UR6 ;  /* 0x0000002827067290 */ /* 0x000fc8000fffe806 */
[----:B------:R-:W-:-:S04]  /*1d30*/  UIMAD.WIDE.U32 UR4, UR6, -0x33333333, URZ ;  /* 0xcccccccd060478a5 */ /* 0x000fc8000f8e003f */
[----:B------:R-:W-:-:S04]  /*1d40*/  USHF.R.U32.HI UR4, URZ, 0x2, UR5 ;  /* 0x000000023f047899 */ /* 0x000fc80008011605 */
[----:B------:R-:W-:-:S06]  /*1d50*/  UIMAD UR6, UR4, -0x5, UR6 ;  /* 0xfffffffb040678a4 */ /* 0x000fcc000f8e0206 */
[----:B------:R-:W-:-:S04]  /*1d60*/  IMAD.U32 R3, RZ, RZ, UR6 ;  /* 0x00000006ff037e24 */ /* 0x000fc8000f8e00ff */
[----:B------:R-:W-:-:S04]  /*1d70*/  IMAD R0, R3, 0x8, R6 ;  /* 0x0000000803007824 */ /* 0x000fc800078e0206 */
[----:B------:R-:W-:-:S05]  /*1d80*/  VIADD R3, R0, 0x28 ;  /* 0x0000002800037836 */ /* 0x000fca0000000000 */
[----:B------:R-:W-:-:S04]  /*1d90*/  PRMT R3, R22, 0x654, R3 ;  /* 0x0000065416037816 */ /* 0x000fc80000000003 */
[----:B------:R2:W-:Y:S03]  /*1da0*/  SYNCS.ARRIVE.TRANS64.RED.A1T0 RZ, [R3+URZ], RZ ;  /* 0x000000ff03ff79a7 */ /* 0x0005e6000810043f */
.L_x_33:
[----:B------:R-:W-:Y:S05]  /*1db0*/  BSYNC B0 ;  /* 0x0000000000007941 */ /* 0x000fea0003800000 */
.L_x_32:
[----:B------:R-:W-:Y:S05]  /*1dc0*/  @P0 BRA `(.L_x_30) ;  /* 0x0000000000040947 */ /* 0x000fea0003800000 */
[----:B------:R-:W-:Y:S01]  /*1dd0*/  BPT.TRAP 0x1 ;  /* 0x000000040000795c */ /* 0x000fe20000300000 */
.L_x_30:
[----:B------:R-:W3:Y:S01]  /*1de0*/  LDC R7, c[0x0][0x288] ;  /* 0x0000a200ff077b82 */ /* 0x000ee20000000800 */
[--C-:B------:R-:W-:Y:S01]  /*1df0*/  SHF.R.U32.HI R0, RZ, 0x2, R18.reuse ;  /* 0x00000002ff007819 */ /* 0x100fe20000011612 */
[----:B------:R-:W-:Y:S01]  /*1e00*/  UIADD3 UR39, UR40, UR39, URZ ;  /* 0x0000002728277290 */ /* 0x000fe2000fffe03f */
[----:B01----:R-:W-:Y:S01]  /*1e10*/  LOP3.LUT R4, R18, 0x60, RZ, 0xc0, !PT ;  /* 0x0000006012047812 */ /* 0x003fe200078ec0ff */
[----:B------:R-:W-:Y:S01]  /*1e20*/  ULDC UR7, c[0x0][0x284] ;  /* 0x0000a10000077ab9 */ /* 0x000fe20000000800 */
[----:B------:R-:W-:Y:S01]  /*1e30*/  SHF.R.U32.HI R5, RZ, 0x7, R18 ;  /* 0x00000007ff057819 */ /* 0x000fe20000011612 */
[----:B------:R-:W-:Y:S01]  /*1e40*/  UISETP.GT.U32.AND UP0, UPT, UR39, 0x4, UPT ;  /* 0x000000042700788c */ /* 0x000fe2000bf04070 */
[----:B--2---:R-:W-:Y:S01]  /*1e50*/  LOP3.LUT R3, R0, 0x7, RZ, 0xc0, !PT ;  /* 0x0000000700037812 */ /* 0x004fe200078ec0ff */
[----:B------:R-:W-:Y:S01]  /*1e60*/  UISETP.GE.U32.AND UP1, UPT, UR40, 0x5, UPT ;  /* 0x000000052800788c */ /* 0x000fe2000bf26070 */
[----:B------:R-:W-:Y:S01]  /*1e70*/  SHF.R.U32.HI R10, RZ, 0x1, R4 ;  /* 0x00000001ff0a7819 */ /* 0x000fe20000011604 */
[----:B------:R-:W-:Y:S01]  /*1e80*/  IMAD.SHL.U32 R4, R18, 0x2, RZ ;  /* 0x0000000212047824 */ /* 0x000fe200078e00ff */
[----:B------:R-:W-:Y:S01]  /*1e90*/  LOP3.LUT R0, R5, 0x1, RZ, 0xc0, !PT ;  /* 0x0000000105007812 */ /* 0x000fe200078ec0ff */
[----:B------:R-:W-:Y:S01]  /*1ea0*/  UISETP.LT.U32.AND UP0, UPT, UR40, 0x5, UP0 ;  /* 0x000000052800788c */ /* 0x000fe20008701070 */
[----:B------:R-:W-:Y:S01]  /*1eb0*/  IADD3 R5, RZ, -R10, -R3 ;  /* 0x8000000aff057210 */ /* 0x000fe20007ffe803 */
[----:B------:R-:W-:Y:S01]  /*1ec0*/  ULDC.64 UR8, c[0x0][0x5d0] ;  /* 0x0001740000087ab9 */ /* 0x000fe20000000a00 */
[----:B------:R-:W-:Y:S01]  /*1ed0*/  LOP3.LUT R9, R4, 0x6, RZ, 0xc0, !PT ;  /* 0x0000000604097812 */ /* 0x000fe200078ec0ff */
[C---:B------:R-:W-:Y:S01]  /*1ee0*/  IMAD.SHL.U32 R6, R0.reuse, 0x40, RZ ;  /* 0x0000004000067824 */ /* 0x040fe200078e00ff */
[----:B------:R-:W-:Y:S01]  /*1ef0*/  SHF.R.S32.HI R21, RZ, 0x1f, R23 ;  /* 0x0000001fff157819 */ /* 0x000fe20000011417 */
[----:B------:R-:W-:Y:S01]  /*1f00*/  IMAD R11, R0, -0x40, R5 ;  /* 0xffffffc0000b7824 */ /* 0x000fe200078e0205 */
[----:B------:R-:W-:Y:S01]  /*1f10*/  LOP3.LUT R0, R18, 0x3, RZ, 0xc0, !PT ;  /* 0x0000000312007812 */ /* 0x000fe200078ec0ff */
[----:B------:R-:W-:Y:S01]  /*1f20*/  UIMAD.WIDE.U32 UR4, UR39, -0x33333333, URZ ;  /* 0xcccccccd270478a5 */ /* 0x000fe2000f8e003f */
[----:B------:R-:W-:Y:S01]  /*1f30*/  PRMT R8, R9, 0x6540, R152 ;  /* 0x0000654009087816 */ /* 0x000fe20000000098 */
[----:B------:R-:W-:Y:S01]  /*1f40*/  IMAD.SHL.U32 R152, R152, 0x100, RZ ;  /* 0x0000010098987824 */ /* 0x000fe200078e00ff */
[----:B------:R-:W-:Y:S01]  /*1f50*/  USEL UR6, URZ, 0x1, !UP0 ;  /* 0x000000013f067887 */ /* 0x000fe2000c000000 */
[----:B---3--:R-:W-:Y:S01]  /*1f60*/  IMAD R13, R0, -0x2, R7 ;  /* 0xfffffffe000d7824 */ /* 0x008fe200078e0207 */
[----:B------:R-:W-:Y:S01]  /*1f70*/  SHF.R.S32.HI R9, RZ, 0x1f, R8 ;  /* 0x0000001fff097819 */ /* 0x000fe20000011408 */
[----:B------:R-:W-:Y:S01]  /*1f80*/  IMAD.SHL.U32 R0, R153, 0x80, RZ ;  /* 0x0000008099007824 */ /* 0x000fe200078e00ff */
[----:B------:R-:W-:Y:S01]  /*1f90*/  ISETP.GE.AND P0, PT, R152, R7, PT ;  /* 0x000000079800720c */ /* 0x000fe20003f06270 */
[----:B------:R-:W-:Y:S01]  /*1fa0*/  IMAD R4, R21, UR8, RZ ;  /* 0x0000000815047c24 */ /* 0x000fe2000f8e02ff */
[----:B------:R-:W-:Y:S01]  /*1fb0*/  LOP3.LUT R3, R6, 0x40, R3, 0xe2, !PT ;  /* 0x0000004006037812 */ /* 0x000fe200078ee203 */
[----:B------:R-:W-:Y:S01]  /*1fc0*/  USHF.R.U32.HI UR4, URZ, 0x2, UR5 ;  /* 0x000000023f047899 */ /* 0x000fe20008011605 */
[C---:B------:R-:W-:Y:S01]  /*1fd0*/  ISETP.GE.OR P0, PT, R0.reuse, UR7, P0 ;  /* 0x0000000700007c0c */ /* 0x040fe20008706670 */
[----:B------:R-:W-:Y:S01]  /*1fe0*/  ULOP3.LUT UR38, UR38, UR6, URZ, 0x3c, !UPT ;  /* 0x0000000626267292 */ /* 0x000fe2000f8e3c3f */
[----:B------:R-:W-:Y:S01]  /*1ff0*/  IMAD.WIDE R6, R153, 0x80, RZ ;  /* 0x0000008099067825 */ /* 0x000fe200078e02ff */
[----:B------:R-:W-:Y:S01]  /*2000*/  UIMAD UR39, UR4, -0x5, UR39 ;  /* 0xfffffffb042778a4 */ /* 0x000fe2000f8e0227 */
[----:B------:R-:W-:Y:S01]  /*2010*/  IADD3 R0, -R0, UR7, R11 ;  /* 0x0000000700007c10 */ /* 0x000fe2000fffe10b */
[----:B------:R-:W-:Y:S01]  /*2020*/  @UP1 ULOP3.LUT UR38, UR38, 0x1, UR4, 0x78, !UPT ;  /* 0x0000000126261892 */ /* 0x000fe2000f8e7804 */
[C---:B------:R-:W-:Y:S01]  /*2030*/  IMAD R15, R23.reuse, UR9, R4 ;  /* 0x00000009170f7c24 */ /* 0x040fe2000f8e0204 */
[----:B------:R-:W-:Y:S01]  /*2040*/  LOP3.LUT R171, R6, R3, R10, 0xfe, !PT ;  /* 0x0000000306ab7212 */ /* 0x000fe200078efe0a */
[----:B------:R-:W-:-:S04]  /*2050*/  IMAD.WIDE.U32 R4, R23, UR8, R8 ;  /* 0x0000000817047c25 */ /* 0x000fc8000f8e0008 */
[----:B------:R-:W-:Y:S02]  /*2060*/  IMAD.IADD R5, R5, 0x1, R15 ;  /* 0x0000000105057824 */ /* 0x000fe400078e020f */
[----:B------:R-:W-:Y:S02]  /*2070*/  IMAD.IADD R3, R13, 0x1, -R152 ;  /* 0x000000010d037824 */ /* 0x000fe400078e0a98 */
[----:B------:R-:W-:Y:S01]  /*2080*/  IMAD.MOV.U32 R153, RZ, RZ, -0x1 ;  /* 0xffffffffff997424 */ /* 0x000fe200078e00ff */
[----:B------:R-:W-:Y:S06]  /*2090*/  @P0 BRA `(.L_x_34) ;  /* 0x0000007800d80947 */ /* 0x000fec0003800000 */
[----:B------:R-:W0:Y:S01]  /*20a0*/  LDC.64 R10, c[0x0][0x5c8] ;  /* 0x00017200ff0a7b82 */ /* 0x000e220000000a00 */
[----:B-----5:R-:W-:Y:S01]  /*20b0*/  FSETP.NEU.AND P0, PT, R155, RZ, PT ;  /* 0x000000ff9b00720b */ /* 0x020fe20003f0d000 */
[----:B------:R-:W-:Y:S01]  /*20c0*/  BSSY B0, `(.L_x_34) ;  /* 0x00007b3000007945 */ /* 0x000fe20003800000 */
[----:B------:R-:W-:-:S04]  /*20d0*/  ISETP.GT.AND P2, PT, R3, RZ, PT ;  /* 0x000000ff0300720c */ /* 0x000fc80003f44270 */
[----:B------:R-:W-:Y:S01]  /*20e0*/  ISETP.GT.AND P4, PT, R0, RZ, P2 ;  /* 0x000000ff0000720c */ /* 0x000fe20001784270 */
[-C--:B0-----:R-:W-:Y:S02]  /*20f0*/  IMAD R12, R7, R10.reuse, RZ ;  /* 0x0000000a070c7224 */ /* 0x081fe400078e02ff */
[----:B------:R-:W-:-:S04]  /*2100*/  IMAD.WIDE.U32 R162, R171, R10, R4 ;  /* 0x0000000aaba27225 */ /* 0x000fc800078e0004 */
[----:B------:R-:W-:-:S04]  /*2110*/  IMAD R5, R171, R11, R12 ;  /* 0x0000000bab057224 */ /* 0x000fc800078e020c */
[----:B------:R-:W-:Y:S01]  /*2120*/  IMAD.IADD R173, R163, 0x1, R5 ;  /* 0x00000001a3ad7824 */ /* 0x000fe200078e0205 */
[----:B------:R-:W-:Y:S06]  /*2130*/  @!P0 BRA `(.L_x_35) ;  /* 0x0000005400948947 */ /* 0x000fec0003800000 */
[----:B------:R-:W0:Y:S01]  /*2140*/  LDC.64 R14, c[0x0][0x5b8] ;  /* 0x00016e00ff0e7b82 */ /* 0x000e220000000a00 */
[----:B------:R-:W-:-:S07]  /*2150*/  ULDC.64 UR4, c[0x0][0x5c0] ;  /* 0x0001700000047ab9 */ /* 0x000fce0000000a00 */
[----:B------:R-:W1:Y:S08]  /*2160*/  LDC.64 R168, c[0x0][0x5b0] ;  /* 0x00016c00ffa87b82 */ /* 0x000e700000000a00 */
[----:B------:R-:W2:Y:S01]  /*2170*/  LDC.64 R12, c[0x0][0x5a8] ;  /* 0x00016a00ff0c7b82 */ /* 0x000ea20000000a00 */
[-C--:B0-----:R-:W-:Y:S02]  /*2180*/  IMAD R4, R21, R14.reuse, RZ ;  /* 0x0000000e15047224 */ /* 0x081fe400078e02ff */
[----:B------:R-:W-:-:S04]  /*2190*/  IMAD.WIDE.U32 R164, R23, R14, R8 ;  /* 0x0000000e17a47225 */ /* 0x000fc800078e0008 */
[----:B------:R-:W-:Y:S02]  /*21a0*/  IMAD R163, R23, R15, R4 ;  /* 0x0000000f17a37224 */ /* 0x000fe400078e0204 */
[-C--:B-1----:R-:W-:Y:S02]  /*21b0*/  IMAD R6, R7, R168.reuse, RZ ;  /* 0x000000a807067224 */ /* 0x082fe400078e02ff */
[----:B------:R-:W-:Y:S02]  /*21c0*/  IMAD.IADD R21, R165, 0x1, R163 ;  /* 0x00000001a5157824 */ /* 0x000fe400078e02a3 */
[----:B------:R-:W-:Y:S02]  /*21d0*/  IMAD.MOV.U32 R20, RZ, RZ, R164 ;  /* 0x000000ffff147224 */ /* 0x000fe400078e00a4 */
[C---:B------:R-:W-:Y:S02]  /*21e0*/  IMAD R167, R171.reuse, R169, R6 ;  /* 0x000000a9aba77224 */ /* 0x040fe400078e0206 */
[----:B------:R-:W-:-:S04]  /*21f0*/  IMAD.WIDE.U32 R4, R171, R168, R20 ;  /* 0x000000a8ab047225 */ /* 0x000fc800078e0014 */
[----:B------:R-:W-:Y:S01]  /*2200*/  IMAD.IADD R5, R5, 0x1, R167 ;  /* 0x0000000105057824 */ /* 0x000fe200078e02a7 */
[----:B--2---:R-:W-:-:S04]  /*2210*/  LEA R6, P0, R4, R12, 0x2 ;  /* 0x0000000c04067211 */ /* 0x004fc800078010ff */
[----:B------:R-:W-:-:S05]  /*2220*/  LEA.HI.X R7, R4, R13, R5, 0x2, P0 ;  /* 0x0000000d04077211 */ /* 0x000fca00000f1405 */
[----:B------:R0:W2:Y:S01]  /*2230*/  @P4 LDG.E.LTC128B R15, desc[UR36][R6.64] ;  /* 0x00000024060f4981 */ /* 0x0000a2000c1e1920 */
[----:B------:R-:W-:Y:S01]  /*2240*/  IMAD.WIDE.U32 R4, R171, R168, R8 ;  /* 0x000000a8ab047225 */ /* 0x000fe200078e0008 */
[----:B------:R-:W-:Y:S01]  /*2250*/  ISETP.GT.AND P0, PT, R3, 0x1, PT ;  /* 0x000000010300780c */ /* 0x000fe20003f04270 */
[----:B------:R-:W-:Y:S02]  /*2260*/  BSSY B1, `(.L_x_36) ;  /* 0x0000013000017945 */ /* 0x000fe40003800000 */
[----:B------:R-:W-:Y:S02]  /*2270*/  IMAD.IADD R5, R167, 0x1, R5 ;  /* 0x00000001a7057824 */ /* 0x000fe400078e0205 */
[----:B------:R-:W-:Y:S02]  /*2280*/  IMAD.SHL.U32 R160, R168, 0x8, RZ ;  /* 0x00000008a8a07824 */ /* 0x000fe400078e00ff */
[----:B------:R-:W-:Y:S01]  /*2290*/  IMAD.WIDE.U32 R158, R23, R14, R4 ;  /* 0x0000000e179e7225 */ /* 0x000fe200078e0004 */
[----:B------:R-:W-:-:S03]  /*22a0*/  LEA R4, P1, R162, UR4, 0x2 ;  /* 0x00000004a2047c11 */ /* 0x000fc6000f8210ff */
[----:B0-----:R-:W-:Y:S01]  /*22b0*/  IMAD.IADD R7, R163, 0x1, R159 ;  /* 0x00000001a3077824 */ /* 0x001fe200078e029f */
[----:B------:R-:W-:Y:S02]  /*22c0*/  LEA.HI.X R5, R162, UR5, R173, 0x2, P1 ;  /* 0x00000005a2057c11 */ /* 0x000fe400088f14ad */
[----:B------:R-:W-:Y:S02]  /*22d0*/  ISETP.GT.AND P1, PT, R0, RZ, P0 ;  /* 0x000000ff0000720c */ /* 0x000fe40000724270 */
[----:B------:R-:W-:-:S04]  /*22e0*/  LEA R6, P3, R158, R12, 0x2 ;  /* 0x0000000c9e067211 */ /* 0x000fc800078610ff */
[----:B------:R-:W-:Y:S02]  /*22f0*/  LEA.HI.X R7, R158, R13, R7, 0x2, P3 ;  /* 0x0000000d9e077211 */ /* 0x000fe400018f1407 */
[----:B--2---:R-:W-:-:S05]  /*2300*/  LOP3.LUT R152, R15, 0xffffe000, RZ, 0xc0, !PT ;  /* 0xffffe0000f987812 */ /* 0x004fca00078ec0ff */
[----:B------:R-:W-:-:S04]  /*2310*/  FMUL R161, R152, R155 ;  /* 0x0000009b98a17220 */ /* 0x000fc80000400000 */
[----:B------:R-:W-:Y:S01]  /*2320*/  FFMA R175, R24, R154, R161 ;  /* 0x0000009a18af7223 */ /* 0x000fe200000000a1 */
[----:B------:R-:W-:-:S04]  /*2330*/  SHF.L.U64.HI R161, R168, 0x3, R169 ;  /* 0x00000003a8a17819 */ /* 0x000fc800000102a9 */
[----:B------:R-:W-:Y:S01]  /*2340*/  F2FP.TF32.F32.PACK_B R175, R175 ;  /* 0x000000afffaf723e */ /* 0x000fe200024050ff */
[----:B------:R-:W-:-:S04]  /*2350*/  IMAD.WIDE.U32 R160, R171, R168, R160 ;  /* 0x000000a8aba07225 */ /* 0x000fc800078e00a0 */
[----:B------:R0:W-:Y:S01]  /*2360*/  @P4 STG.E desc[UR36][R4.64], R175 ;  /* 0x000000af04004986 */ /* 0x0001e2000c101924 */
[----:B------:R-:W-:Y:S05]  /*2370*/  @!P1 BRA `(.L_x_37) ;  /* 0x0000000000049947 */ /* 0x000fea0003800000 */
[----:B------:R1:W5:Y:S02]  /*2380*/  LDG.E.LTC128B R15, desc[UR36][R6.64+0x4] ;  /* 0x00000424060f7981 */ /* 0x000364000c1e1920 */
.L_x_37:
[----:B------:R-:W-:Y:S05]  /*2390*/  BSYNC B1 ;  /* 0x0000000000017941 */ /* 0x000fea0003800000 */
.L_x_36:
[----:B-----5:R-:W-:Y:S01]  /*23a0*/  LOP3.LUT R20, R15, 0xffffe000, RZ, 0xc0, !PT ;  /* 0xffffe0000f147812 */ /* 0x020fe200078ec0ff */
[----:B------:R-:W-:Y:S01]  /*23b0*/  IMAD.IADD R167, R167, 0x1, R161 ;  /* 0x00000001a7a77824 */ /* 0x000fe200078e02a1 */
[----:B------:R-:W-:Y:S01]  /*23c0*/  IADD3 R164, P3, R164, R160, RZ ;  /* 0x000000a0a4a47210 */ /* 0x000fe20007f7e0ff */
[----:B------:R-:W-:Y:S01]  /*23d0*/  IMAD.MOV.U32 R152, RZ, RZ, R15 ;  /* 0x000000ffff987224 */ /* 0x000fe200078e000f */
[----:B------:R-:W-:Y:S01]  /*23e0*/  ISETP.GT.AND P2, PT, R0, 0x8, P2 ;  /* 0x000000080000780c */ /* 0x000fe20001744270 */
[----:B------:R-:W-:Y:S02]  /*23f0*/  FMUL R20, R20, R155 ;  /* 0x0000009b14147220 */ /* 0x000fe40000400000 */
[----:B------:R-:W-:Y:S02]  /*2400*/  IMAD.X R21, R167, 0x1, R21, P3 ;  /* 0x00000001a7157824 */ /* 0x000fe400018e0615 */
[----:B------:R-:W-:Y:S01]  /*2410*/  FFMA R159, R25, R154, R20 ;  /* 0x0000009a199f7223 */ /* 0x000fe20000000014 */
[----:B------:R-:W-:-:S04]  /*2420*/  LEA R20, P3, R164, R12, 0x2 ;  /* 0x0000000ca4147211 */ /* 0x000fc800078610ff */
[----:B------:R-:W-:Y:S02]  /*2430*/  F2FP.TF32.F32.PACK_B R159, R159 ;  /* 0x0000009fff9f723e */ /* 0x000fe400024050ff */
[----:B------:R-:W-:-:S03]  /*2440*/  LEA.HI.X R21, R164, R13, R21, 0x2, P3 ;  /* 0x0000000da4157211 */ /* 0x000fc600018f1415 */
[----:B------:R2:W-:Y:S04]  /*2450*/  @P1 STG.E desc[UR36][R4.64+0x4], R159 ;  /* 0x0000049f04001986 */ /* 0x0005e8000c101924 */
[----:B------:R-:W3:Y:S01]  /*2460*/  @P2 LDG.E.LTC128B R152, desc[UR36][R20.64] ;  /* 0x0000002414982981 */ /* 0x000ee2000c1e1920 */
[----:B------:R-:W-:Y:S01]  /*2470*/  IADD3 R8, P1, R8, R160, RZ ;  /* 0x000000a008087210 */ /* 0x000fe20007f3e0ff */
[----:B------:R-:W-:Y:S01]  /*2480*/  BSSY B1, `(.L_x_38) ;  /* 0x0000011000017945 */ /* 0x000fe20003800000 */
[----:B------:R-:W-:Y:S02]  /*2490*/  SHF.L.U64.HI R11, R10, 0x5, R11 ;  /* 0x000000050a0b7819 */ /* 0x000fe4000001020b */
[----:B------:R-:W-:Y:S01]  /*24a0*/  ISETP.GT.AND P0, PT, R0, 0x8, P0 ;  /* 0x000000080000780c */ /* 0x000fe20000704270 */
[----:B------:R-:W-:Y:S01]  /*24b0*/  IMAD.X R9, R9, 0x1, R167, P1 ;  /* 0x0000000109097824 */ /* 0x000fe200008e06a7 */
[----:B------:R-:W-:Y:S01]  /*24c0*/  LEA R10, P1, R10, R4, 0x5 ;  /* 0x000000040a0a7211 */ /* 0x000fe200078228ff */
[----:B------:R-:W-:-:S04]  /*24d0*/  IMAD.WIDE.U32 R14, R23, R14, R8 ;  /* 0x0000000e170e7225 */ /* 0x000fc800078e0008 */
[----:B------:R-:W-:Y:S01]  /*24e0*/  IMAD.X R11, R11, 0x1, R5, P1 ;  /* 0x000000010b0b7824 */ /* 0x000fe200008e0605 */
[----:B------:R-:W-:Y:S01]  /*24f0*/  LEA R8, P3, R14, R12, 0x2 ;  /* 0x0000000c0e087211 */ /* 0x000fe200078610ff */
[----:B------:R-:W-:-:S05]  /*2500*/  IMAD.IADD R9, R163, 0x1, R15 ;  /* 0x00000001a3097824 */ /* 0x000fca00078e020f */
[----:B------:R-:W-:Y:S02]  /*2510*/  LEA.HI.X R9, R14, R13, R9, 0x2, P3 ;  /* 0x0000000d0e097211 */ /* 0x000fe400018f1409 */
[----:B---3--:R-:W-:-:S05]  /*2520*/  LOP3.LUT R24, R152, 0xffffe000, RZ, 0xc0, !PT ;  /* 0xffffe00098187812 */ /* 0x008fca00078ec0ff */
[----:B------:R-:W-:-:S04]  /*2530*/  FMUL R25, R24, R155 ;  /* 0x0000009b18197220 */ /* 0x000fc80000400000 */
[----:B------:R-:W-:-:S05]  /*2540*/  FFMA R25, R26, R154, R25 ;  /* 0x0000009a1a197223 */ /* 0x000fca0000000019 */
[----:B------:R-:W-:-:S05]  /*2550*/  F2FP.TF32.F32.PACK_B R25, R25 ;  /* 0x00000019ff19723e */ /* 0x000fca00024050ff */
[----:B------:R2:W-:Y:S01]  /*2560*/  @P2 STG.E desc[UR36][R10.64], R25 ;  /* 0x000000190a002986 */ /* 0x0005e2000c101924 */
[----:B------:R-:W-:Y:S05]  /*2570*/  @!P0 BRA `(.L_x_39) ;  /* 0x0000000000048947 */ /* 0x000fea0003800000 */
[----:B------:R3:W5:Y:S02]  /*2580*/  LDG.E.LTC128B R152, desc[UR36][R8.64+0x4] ;  /* 0x0000042408987981 */ /* 0x000764000c1e1920 */
.L_x_39:
[----:B------:R-:W-:Y:S05]  /*2590*/  BSYNC B1 ;  /* 0x0000000000017941 */ /* 0x000fea0003800000 */
.L_x_38:
[----:B-----5:R-:W-:Y:S01]  /*25a0*/  LOP3.LUT R12, R152, 0xffffe000, RZ, 0xc0, !PT ;  /* 0xffffe000980c7812 */ /* 0x020fe200078ec0ff */
[----:B------:R-:W-:Y:S01]  /*25b0*/  BSSY B1, `(.L_x_40) ;  /* 0x0000009000017945 */ /* 0x000fe20003800000 */
[----:B------:R-:W-:-:S03]  /*25c0*/  ISETP.GT.AND P1, PT, R3, 0x8, PT ;  /* 0x000000080300780c */ /* 0x000fc60003f24270 */
[----:B------:R-:W-:Y:S01]  /*25d0*/  FMUL R12, R12, R155 ;  /* 0x0000009b0c0c7220 */ /* 0x000fe20000400000 */
[----:B------:R-:W-:-:S03]  /*25e0*/  ISETP.GT.AND P2, PT, R0, RZ, P1 ;  /* 0x000000ff0000720c */ /* 0x000fc60000f44270 */
[----:B------:R-:W-:-:S05]  /*25f0*/  FFMA R27, R27, R154, R12 ;  /* 0x0000009a1b1b7223 */ /* 0x000fca000000000c */
[----:B------:R-:W-:-:S05]  /*2600*/  F2FP.TF32.F32.PACK_B R27, R27 ;  /* 0x0000001bff1b723e */ /* 0x000fca00024050ff */
[----:B------:R4:W-:Y:S01]  /*2610*/  @P0 STG.E desc[UR36][R10.64+0x4], R27 ;  /* 0x0000041b0a000986 */ /* 0x0009e2000c101924 */
[----:B------:R-:W-:Y:S05]  /*2620*/  @!P2 BRA `(.L_x_41) ;  /* 0x000000000004a947 */ /* 0x000fea0003800000 */
[----:B------:R0:W5:Y:S02]  /*2630*/  LDG.E.LTC128B R152, desc[UR36][R6.64+0x20] ;  /* 0x0000202406987981 */ /* 0x000164000c1e1920 */
.L_x_41:
[----:B------:R-:W-:Y:S05]  /*2640*/  BSYNC B1 ;  /* 0x0000000000017941 */ /* 0x000fea0003800000 */
.L_x_40:
        /* <DEDUP_REMOVED lines=10> */
.L_x_43:
[----:B------:R-:W-:Y:S05]  /*26f0*/  BSYNC B1 ;  /* 0x0000000000017941 */ /* 0x000fea0003800000 */
.L_x_42:
[----:B-----5:R-:W-:Y:S01]  /*2700*/  LOP3.LUT R12, R152, 0xffffe000, RZ, 0xc0, !PT ;  /* 0xffffe000980c7812 */ /* 0x020fe200078ec0ff */
[----:B------:R-:W-:Y:S01]  /*2710*/  BSSY B1, `(.L_x_44) ;  /* 0x0000008000017945 */ /* 0x000fe20003800000 */
[----:B------:R-:W-:-:S03]  /*2720*/  ISETP.GT.AND P1, PT, R0, 0x8, P1 ;  /* 0x000000080000780c */ /* 0x000fc60000f24270 */
[----:B------:R-:W-:-:S04]  /*2730*/  FMUL R12, R12, R155 ;  /* 0x0000009b0c0c7220 */ /* 0x000fc80000400000 */
[----:B------:R-:W-:-:S05]  /*2740*/  FFMA R29, R29, R154, R12 ;  /* 0x0000009a1d1d7223 */ /* 0x000fca000000000c */
[----:B------:R-:W-:-:S05]  /*2750*/  F2FP.TF32.F32.PACK_B R29, R29 ;  /* 0x0000001dff1d723e */ /* 0x000fca00024050ff */
[----:B------:R0:W-:Y:S01]  /*2760*/  @P3 STG.E desc[UR36][R4.64+0x24], R29 ;  /* 0x0000241d04003986 */ /* 0x0001e2000c101924 */
[----:B------:R-:W-:Y:S05]  /*2770*/  @!P1 BRA `(.L_x_45) ;  /* 0x0000000000049947 */ /* 0x000fea0003800000 */
[----:B------:R0:W5:Y:S02]  /*2780*/  LDG.E.LTC128B R152, desc[UR36][R8.64+0x20] ;  /* 0x0000202408987981 */ /* 0x000164000c1e1920 */
.L_x_45:
[----:B------:R-:W-:Y:S05]  /*2790*/  BSYNC B1 ;  /* 0x0000000000017941 */ /* 0x000fea0003800000 */
.L_x_44:
[----:B-----5:R-:W-:Y:S01]  /*27a0*/  LOP3.LUT R12, R152, 0xffffe000, RZ, 0xc0, !PT ;  /* 0xffffe000980c7812 */ /* 0x020fe200078ec0ff */
[----:B------:R-:W-:Y:S01]  /*27b0*/  BSSY B1, `(.L_x_46) ;  /* 0x0000008000017945 */ /* 0x000fe20003800000 */
[----:B------:R-:W-:-:S03]  /*27c0*/  ISETP.GT.AND P0, PT, R0, 0x8, P0 ;  /* 0x000000080000780c */ /* 0x000fc60000704270 */
[----:B0-----:R-:W-:-:S04]  /*27d0*/  FMUL R13, R12, R155 ;  /* 0x0000009b0c0d7220 */ /* 0x001fc80000400000 */
[----:B------:R-:W-:-:S05]  /*27e0*/  FFMA R13, R30, R154, R13 ;  /* 0x0000009a1e0d7223 */ /* 0x000fca000000000d */
[----:B------:R-:W-:-:S05]  /*27f0*/  F2FP.TF32.F32.PACK_B R13, R13 ;  /* 0x0000000dff0d723e */ /* 0x000fca00024050ff */
[----:B------:R0:W-:Y:S01]  /*2800*/  @P1 STG.E desc[UR36][R10.64+0x20], R13 ;  /* 0x0000200d0a001986 */ /* 0x0001e2000c101924 */
[----:B------:R-:W-:Y:S05]  /*2810*/  @!P0 BRA `(.L_x_47) ;  /* 0x0000000000048947 */ /* 0x000fea0003800000 */
[----:B------:R0:W5:Y:S02]  /*2820*/  LDG.E.LTC128B R152, desc[UR36][R8.64+0x24] ;  /* 0x0000242408987981 */ /* 0x000164000c1e1920 */
.L_x_47:
[----:B------:R-:W-:Y:S05]  /*2830*/  BSYNC B1 ;  /* 0x0000000000017941 */ /* 0x000fea0003800000 */
.L_x_46:
        /* <DEDUP_REMOVED lines=10> */
.L_x_49:
[----:B------:R-:W-:Y:S05]  /*28e0*/  BSYNC B1 ;  /* 0x0000000000017941 */ /* 0x000fea0003800000 */
.L_x_48:
[----:B-----5:R-:W-:Y:S01]  /*28f0*/  LOP3.LUT R12, R152, 0xffffe000, RZ, 0xc0, !PT ;  /* 0xffffe000980c7812 */ /* 0x020fe200078ec0ff */
[----:B------:R-:W-:Y:S01]  /*2900*/  BSSY B1, `(.L_x_50) ;  /* 0x0000009000017945 */ /* 0x000fe20003800000 */
[----:B------:R-:W-:-:S03]  /*2910*/  ISETP.GT.AND P0, PT, R3, 0x11, PT ;  /* 0x000000110300780c */ /* 0x000fc60003f04270 */
[----:B0-----:R-:W-:Y:S01]  /*2920*/  FMUL R13, R12, R155 ;  /* 0x0000009b0c0d7220 */ /* 0x001fe20000400000 */
[----:B------:R-:W-:-:S03]  /*2930*/  ISETP.GT.AND P3, PT, R0, RZ, P0 ;  /* 0x000000ff0000720c */ /* 0x000fc60000764270 */
[----:B------:R-:W-:-:S05]  /*2940*/  FFMA R13, R32, R154, R13 ;  /* 0x0000009a200d7223 */ /* 0x000fca000000000d */
[----:B------:R-:W-:-:S05]  /*2950*/  F2FP.TF32.F32.PACK_B R13, R13 ;  /* 0x0000000dff0d723e */ /* 0x000fca00024050ff */
[----:B------:R0:W-:Y:S01]  /*2960*/  @P2 STG.E desc[UR36][R4.64+0x40], R13 ;  /* 0x0000400d04002986 */ /* 0x0001e2000c101924 */
[----:B------:R-:W-:Y:S05]  /*2970*/  @!P3 BRA `(.L_x_51) ;  /* 0x000000000004b947 */ /* 0x000fea0003800000 */
[----:B------:R0:W5:Y:S02]  /*2980*/  LDG.E.LTC128B R152, desc[UR36][R6.64+0x44] ;  /* 0x0000442406987981 */ /* 0x000164000c1e1920 */
.L_x_51:
[----:B------:R-:W-:Y:S05]  /*2990*/  BSYNC B1 ;  /* 0x0000000000017941 */ /* 0x000fea0003800000 */
.L_x_50:
        /* <DEDUP_REMOVED lines=9> */
.L_x_53:
[----:B------:R-:W-:Y:S05]  /*2a30*/  BSYNC B1 ;  /* 0x0000000000017941 */ /* 0x000fea0003800000 */
.L_x_52:
        /* <DEDUP_REMOVED lines=9> */
.L_x_55:
[----:B------:R-:W-:Y:S05]  /*2ad0*/  BSYNC B1 ;  /* 0x0000000000017941 */ /* 0x000fea0003800000 */
.L_x_54:
        /* <DEDUP_REMOVED lines=10> */
.L_x_57:
[----:B------:R-:W-:Y:S05]  /*2b80*/  BSYNC B1 ;  /* 0x0000000000017941 */ /* 0x000fea0003800000 */
.L_x_56:
        /* <DEDUP_REMOVED lines=10> */
.L_x_59:
[----:B------:R-:W-:Y:S05]  /*2c30*/  BSYNC B1 ;  /* 0x0000000000017941 */ /* 0x000fea0003800000 */
.L_x_58:
        /* <DEDUP_REMOVED lines=9> */
.L_x_61:
[----:B------:R-:W-:Y:S05]  /*2cd0*/  BSYNC B1 ;  /* 0x0000000000017941 */ /* 0x000fea0003800000 */
.L_x_60:
        /* <DEDUP_REMOVED lines=9> */
.L_x_63:
[----:B------:R-:W-:Y:S05]  /*2d70*/  BSYNC B1 ;  /* 0x0000000000017941 */ /* 0x000fea0003800000 */
.L_x_62:
        /* <DEDUP_REMOVED lines=10> */
.L_x_65:
[----:B------:R-:W-:Y:S05]  /*2e20*/  BSYNC B1 ;  /* 0x0000000000017941 */ /* 0x000fea0003800000 */
.L_x_64:
        /* <DEDUP_REMOVED lines=10> */
.L_x_67:
[----:B------:R-:W-:Y:S05]  /*2ed0*/  BSYNC B1 ;  /* 0x0000000000017941 */ /* 0x000fea0003800000 */
.L_x_66:
        /* <DEDUP_REMOVED lines=9> */
.L_x_69:
[----:B------:R-:W-:Y:S05]  /*2f70*/  BSYNC B1 ;  /* 0x0000000000017941 */ /* 0x000fea0003800000 */
.L_x_68:
        /* <DEDUP_REMOVED lines=9> */
.L_x_71:
[----:B------:R-:W-:Y:S05]  /*3010*/  BSYNC B1 ;  /* 0x0000000000017941 */ /* 0x000fea0003800000 */
.L_x_70:
        /* <DEDUP_REMOVED lines=10> */
.L_x_73:
[----:B------:R-:W-:Y:S05]  /*30c0*/  BSYNC B1 ;  /* 0x0000000000017941 */ /* 0x000fea0003800000 */
.L_x_72:
        /* <DEDUP_REMOVED lines=10> */
.L_x_75:
[----:B------:R-:W-:Y:S05]  /*3170*/  BSYNC B1 ;  /* 0x0000000000017941 */ /* 0x000fea0003800000 */
.L_x_74:
        /* <DEDUP_REMOVED lines=9> */
.L_x_77:
[----:B------:R-:W-:Y:S05]  /*3210*/  BSYNC B1 ;  /* 0x0000000000017941 */ /* 0x000fea0003800000 */
.L_x_76:
        /* <DEDUP_REMOVED lines=9> */
.L_x_79:
[----:B------:R-:W-:Y:S05]  /*32b0*/  BSYNC B1 ;  /* 0x0000000000017941 */ /* 0x000fea0003800000 */
.L_x_78:
        /* <DEDUP_REMOVED lines=10> */
.L_x_81:
[----:B------:R-:W-:Y:S05]  /*3360*/  BSYNC B1 ;  /* 0x0000000000017941 */ /* 0x000fea0003800000 */
.L_x_80:
        /* <DEDUP_REMOVED lines=10> */
.L_x_83:
[----:B------:R-:W-:Y:S05]  /*3410*/  BSYNC B1 ;  /* 0x0000000000017941 */ /* 0x000fea0003800000 */
.L_x_82:
        /* <DEDUP_REMOVED lines=9> */
.L_x_85:
[----:B------:R-:W-:Y:S05]  /*34b0*/  BSYNC B1 ;  /* 0x0000000000017941 */ /* 0x000fea0003800000 */
.L_x_84:
        /* <DEDUP_REMOVED lines=9> */
.L_x_87:
[----:B------:R-:W-:Y:S05]  /*3550*/  BSYNC B1 ;  /* 0x0000000000017941 */ /* 0x000fea0003800000 */
.L_x_86:
        /* <DEDUP_REMOVED lines=10> */
.L_x_89:
[----:B------:R-:W-:Y:S05]  /*3600*/  BSYNC B1 ;  /* 0x0000000000017941 */ /* 0x000fea0003800000 */
.L_x_88:
        /* <DEDUP_REMOVED lines=10> */
.L_x_91:
[----:B------:R-:W-:Y:S05]  /*36b0*/  BSYNC B1 ;  /* 0x0000000000017941 */ /* 0x000fea0003800000 */
.L_x_90:
        /* <DEDUP_REMOVED lines=9> */
.L_x_93:
[----:B------:R-:W-:Y:S05]  /*3750*/  BSYNC B1 ;  /* 0x0000000000017941 */ /* 0x000fea0003800000 */
.L_x_92:
        /* <DEDUP_REMOVED lines=9> */
.L_x_95:
[----:B------:R-:W-:Y:S05]  /*37f0*/  BSYNC B1 ;  /* 0x0000000000017941 */ /* 0x000fea0003800000 */
.L_x_94:
        /* <DEDUP_REMOVED lines=10> */
.L_x_97:
[----:B------:R-:W-:Y:S05]  /*38a0*/  BSYNC B1 ;  /* 0x0000000000017941 */ /* 0x000fea0003800000 */
.L_x_96:
        /* <DEDUP_REMOVED lines=10> */
.L_x_99:
[----:B------:R-:W-:Y:S05]  /*3950*/  BSYNC B1 ;  /* 0x0000000000017941 */ /* 0x000fea0003800000 */
.L_x_98:
        /* <DEDUP_REMOVED lines=9> */
.L_x_101:
[----:B------:R-:W-:Y:S05]  /*39f0*/  BSYNC B1 ;  /* 0x0000000000017941 */ /* 0x000fea0003800000 */
.L_x_100:
        /* <DEDUP_REMOVED lines=9> */
.L_x_103:
[----:B------:R-:W-:Y:S05]  /*3a90*/  BSYNC B1 ;  /* 0x0000000000017941 */ /* 0x000fea0003800000 */
.L_x_102:
        /* <DEDUP_REMOVED lines=10> */
.L_x_105:
[----:B------:R-:W-:Y:S05]  /*3b40*/  BSYNC B1 ;  /* 0x0000000000017941 */ /* 0x000fea0003800000 */
.L_x_104:
        /* <DEDUP_REMOVED lines=10> */
.L_x_107:
[----:B------:R-:W-:Y:S05]  /*3bf0*/  BSYNC B1 ;  /* 0x0000000000017941 */ /* 0x000fea0003800000 */
.L_x_106:
        /* <DEDUP_REMOVED lines=9> */
.L_x_109:
[----:B------:R-:W-:Y:S05]  /*3c90*/  BSYNC B1 ;  /* 0x0000000000017941 */ /* 0x000fea0003800000 */
.L_x_108:
        /* <DEDUP_REMOVED lines=9> */
.L_x_111:
[----:B------:R-:W-:Y:S05]  /*3d30*/  BSYNC B1 ;  /* 0x0000000000017941 */ /* 0x000fea0003800000 */
.L_x_110:
        /* <DEDUP_REMOVED lines=10> */
.L_x_113:
[----:B------:R-:W-:Y:S05]  /*3de0*/  BSYNC B1 ;  /* 0x0000000000017941 */ /* 0x000fea0003800000 */
.L_x_112:
        /* <DEDUP_REMOVED lines=10> */
.L_x_115:
[----:B------:R-:W-:Y:S05]  /*3e90*/  BSYNC B1 ;  /* 0x0000000000017941 */ /* 0x000fea0003800000 */
.L_x_114:
        /* <DEDUP_REMOVED lines=9> */
.L_x_117:
[----:B------:R-:W-:Y:S05]  /*3f30*/  BSYNC B1 ;  /* 0x0000000000017941 */ /* 0x000fea0003800000 */
.L_x_116:
        /* <DEDUP_REMOVED lines=9> */
.L_x_119:
[----:B------:R-:W-:Y:S05]  /*3fd0*/  BSYNC B1 ;  /* 0x0000000000017941 */ /* 0x000fea0003800000 */
.L_x_118:
        /* <DEDUP_REMOVED lines=10> */
.L_x_121:
[----:B------:R-:W-:Y:S05]  /*4080*/  BSYNC B1 ;  /* 0x0000000000017941 */ /* 0x000fea0003800000 */
.L_x_120:
        /* <DEDUP_REMOVED lines=10> */
.L_x_123:
[----:B------:R-:W-:Y:S05]  /*4130*/  BSYNC B1 ;  /* 0x0000000000017941 */ /* 0x000fea0003800000 */
.L_x_122:
        /* <DEDUP_REMOVED lines=9> */
.L_x_125:
[----:B------:R-:W-:Y:S05]  /*41d0*/  BSYNC B1 ;  /* 0x0000000000017941 */ /* 0x000fea0003800000 */
.L_x_124:
        /* <DEDUP_REMOVED lines=9> */
.L_x_127:
[----:B------:R-:W-:Y:S05]  /*4270*/  BSYNC B1 ;  /* 0x0000000000017941 */ /* 0x000fea0003800000 */
.L_x_126:
        /* <DEDUP_REMOVED lines=10> */
.L_x_129:
[----:B------:R-:W-:Y:S05]  /*4320*/  BSYNC B1 ;  /* 0x0000000000017941 */ /* 0x000fea0003800000 */
.L_x_128:
        /* <DEDUP_REMOVED lines=10> */
.L_x_131:
[----:B------:R-:W-:Y:S05]  /*43d0*/  BSYNC B1 ;  /* 0x0000000000017941 */ /* 0x000fea0003800000 */
.L_x_130:
        /* <DEDUP_REMOVED lines=9> */
.L_x_133:
[----:B------:R-:W-:Y:S05]  /*4470*/  BSYNC B1 ;  /* 0x0000000000017941 */ /* 0x000fea0003800000 */
.L_x_132:
        /* <DEDUP_REMOVED lines=9> */
.L_x_135:
[----:B------:R-:W-:Y:S05]  /*4510*/  BSYNC B1 ;  /* 0x0000000000017941 */ /* 0x000fea0003800000 */
.L_x_134:
        /* <DEDUP_REMOVED lines=10> */
.L_x_137:
[----:B------:R-:W-:Y:S05]  /*45c0*/  BSYNC B1 ;  /* 0x0000000000017941 */ /* 0x000fea0003800000 */
.L_x_136:
        /* <DEDUP_REMOVED lines=10> */
.L_x_139:
[----:B------:R-:W-:Y:S05]  /*4670*/  BSYNC B1 ;  /* 0x0000000000017941 */ /* 0x000fea0003800000 */
.L_x_138:
        /* <DEDUP_REMOVED lines=9> */
.L_x_141:
[----:B------:R-:W-:Y:S05]  /*4710*/  BSYNC B1 ;  /* 0x0000000000017941 */ /* 0x000fea0003800000 */
.L_x_140:
        /* <DEDUP_REMOVED lines=9> */
.L_x_143:
[----:B------:R-:W-:Y:S05]  /*47b0*/  BSYNC B1 ;  /* 0x0000000000017941 */ /* 0x000fea0003800000 */
.L_x_142:
        /* <DEDUP_REMOVED lines=10> */
.L_x_145:
[----:B------:R-:W-:Y:S05]  /*4860*/  BSYNC B1 ;  /* 0x0000000000017941 */ /* 0x000fea0003800000 */
.L_x_144:
        /* <DEDUP_REMOVED lines=10> */
.L_x_147:
[----:B------:R-:W-:Y:S05]  /*4910*/  BSYNC B1 ;  /* 0x0000000000017941 */ /* 0x000fea0003800000 */
.L_x_146:
        /* <DEDUP_REMOVED lines=9> */
.L_x_149:
[----:B------:R-:W-:Y:S05]  /*49b0*/  BSYNC B1 ;  /* 0x0000000000017941 */ /* 0x000fea0003800000 */
.L_x_148:
        /* <DEDUP_REMOVED lines=9> */
.L_x_151:
[----:B------:R-:W-:Y:S05]  /*4a50*/  BSYNC B1 ;  /* 0x0000000000017941 */ /* 0x000fea0003800000 */
.L_x_150:
        /* <DEDUP_REMOVED lines=10> */
.L_x_153:
[----:B------:R-:W-:Y:S05]  /*4b00*/  BSYNC B1 ;  /* 0x0000000000017941 */ /* 0x000fea0003800000 */
.L_x_152:
        /* <DEDUP_REMOVED lines=10> */
.L_x_155:
[----:B------:R-:W-:Y:S05]  /*4bb0*/  BSYNC B1 ;  /* 0x0000000000017941 */ /* 0x000fea0003800000 */
.L_x_154:
        /* <DEDUP_REMOVED lines=9> */
.L_x_157:
[----:B------:R-:W-:Y:S05]  /*4c50*/  BSYNC B1 ;  /* 0x0000000000017941 */ /* 0x000fea0003800000 */
.L_x_156:
        /* <DEDUP_REMOVED lines=9> */
.L_x_159:
[----:B------:R-:W-:Y:S05]  /*4cf0*/  BSYNC B1 ;  /* 0x0000000000017941 */ /* 0x000fea0003800000 */
.L_x_158:
        /* <DEDUP_REMOVED lines=10> */
.L_x_161:
[----:B------:R-:W-:Y:S05]  /*4da0*/  BSYNC B1 ;  /* 0x0000000000017941 */ /* 0x000fea0003800000 */
.L_x_160:
        /* <DEDUP_REMOVED lines=10> */
.L_x_163:
[----:B------:R-:W-:Y:S05]  /*4e50*/  BSYNC B1 ;  /* 0x0000000000017941 */ /* 0x000fea0003800000 */
.L_x_162:
        /* <DEDUP_REMOVED lines=9> */
.L_x_165:
[----:B------:R-:W-:Y:S05]  /*4ef0*/  BSYNC B1 ;  /* 0x0000000000017941 */ /* 0x000fea0003800000 */
.L_x_164:
        /* <DEDUP_REMOVED lines=9> */
.L_x_167:
[----:B------:R-:W-:Y:S05]  /*4f90*/  BSYNC B1 ;  /* 0x0000000000017941 */ /* 0x000fea0003800000 */
.L_x_166:
        /* <DEDUP_REMOVED lines=10> */
.L_x_169:
[----:B------:R-:W-:Y:S05]  /*5040*/  BSYNC B1 ;  /* 0x0000000000017941 */ /* 0x000fea0003800000 */
.L_x_168:
        /* <DEDUP_REMOVED lines=10> */
.L_x_171:
[----:B------:R-:W-:Y:S05]  /*50f0*/  BSYNC B1 ;  /* 0x0000000000017941 */ /* 0x000fea0003800000 */
.L_x_170:
        /* <DEDUP_REMOVED lines=9> */
.L_x_173:
[----:B------:R-:W-:Y:S05]  /*5190*/  BSYNC B1 ;  /* 0x0000000000017941 */ /* 0x000fea0003800000 */
.L_x_172:
        /* <DEDUP_REMOVED lines=9> */
.L_x_175:
[----:B------:R-:W-:Y:S05]  /*5230*/  BSYNC B1 ;  /* 0x0000000000017941 */ /* 0x000fea0003800000 */
.L_x_174:
        /* <DEDUP_REMOVED lines=10> */
.L_x_177:
[----:B------:R-:W-:Y:S05]  /*52e0*/  BSYNC B1 ;  /* 0x0000000000017941 */ /* 0x000fea0003800000 */
.L_x_176:
        /* <DEDUP_REMOVED lines=10> */
.L_x_179:
[----:B------:R-:W-:Y:S05]  /*5390*/  BSYNC B1 ;  /* 0x0000000000017941 */ /* 0x000fea0003800000 */
.L_x_178:
        /* <DEDUP_REMOVED lines=9> */
.L_x_181:
[----:B------:R-:W-:Y:S05]  /*5430*/  BSYNC B1 ;  /* 0x0000000000017941 */ /* 0x000fea0003800000 */
.L_x_180:
        /* <DEDUP_REMOVED lines=9> */
.L_x_183:
[----:B------:R-:W-:Y:S05]  /*54d0*/  BSYNC B1 ;  /* 0x0000000000017941 */ /* 0x000fea0003800000 */
.L_x_182:
        /* <DEDUP_REMOVED lines=10> */
.L_x_185:
[----:B------:R-:W-:Y:S05]  /*5580*/  BSYNC B1 ;  /* 0x0000000000017941 */ /* 0x000fea0003800000 */
.L_x_184:
        /* <DEDUP_REMOVED lines=10> */
.L_x_187:
[----:B------:R-:W-:Y:S05]  /*5630*/  BSYNC B1 ;  /* 0x0000000000017941 */ /* 0x000fea0003800000 */
.L_x_186:
        /* <DEDUP_REMOVED lines=9> */
.L_x_189:
[----:B------:R-:W-:Y:S05]  /*56d0*/  BSYNC B1 ;  /* 0x0000000000017941 */ /* 0x000fea0003800000 */
.L_x_188:
        /* <DEDUP_REMOVED lines=9> */
.L_x_191:
[----:B------:R-:W-:Y:S05]  /*5770*/  BSYNC B1 ;  /* 0x0000000000017941 */ /* 0x000fea0003800000 */
.L_x_190:
        /* <DEDUP_REMOVED lines=10> */
.L_x_193:
[----:B------:R-:W-:Y:S05]  /*5820*/  BSYNC B1 ;  /* 0x0000000000017941 */ /* 0x000fea0003800000 */
.L_x_192:
        /* <DEDUP_REMOVED lines=10> */
.L_x_195:
[----:B------:R-:W-:Y:S05]  /*58d0*/  BSYNC B1 ;  /* 0x0000000000017941 */ /* 0x000fea0003800000 */
.L_x_194:
        /* <DEDUP_REMOVED lines=9> */
.L_x_197:
[----:B------:R-:W-:Y:S05]  /*5970*/  BSYNC B1 ;  /* 0x0000000000017941 */ /* 0x000fea0003800000 */
.L_x_196:
        /* <DEDUP_REMOVED lines=9> */
.L_x_199:
[----:B------:R-:W-:Y:S05]  /*5a10*/  BSYNC B1 ;  /* 0x0000000000017941 */ /* 0x000fea0003800000 */
.L_x_198:
        /* <DEDUP_REMOVED lines=10> */
.L_x_201:
[----:B------:R-:W-:Y:S05]  /*5ac0*/  BSYNC B1 ;  /* 0x0000000000017941 */ /* 0x000fea0003800000 */
.L_x_200:
        /* <DEDUP_REMOVED lines=10> */
.L_x_203:
[----:B------:R-:W-:Y:S05]  /*5b70*/  BSYNC B1 ;  /* 0x0000000000017941 */ /* 0x000fea0003800000 */
.L_x_202:
        /* <DEDUP_REMOVED lines=9> */
.L_x_205:
[----:B------:R-:W-:Y:S05]  /*5c10*/  BSYNC B1 ;  /* 0x0000000000017941 */ /* 0x000fea0003800000 */
.L_x_204:
        /* <DEDUP_REMOVED lines=9> */
.L_x_207:
[----:B------:R-:W-:Y:S05]  /*5cb0*/  BSYNC B1 ;  /* 0x0000000000017941 */ /* 0x000fea0003800000 */
.L_x_206:
        /* <DEDUP_REMOVED lines=10> */
.L_x_209:
[----:B------:R-:W-:Y:S05]  /*5d60*/  BSYNC B1 ;  /* 0x0000000000017941 */ /* 0x000fea0003800000 */
.L_x_208:
        /* <DEDUP_REMOVED lines=10> */
.L_x_211:
[----:B------:R-:W-:Y:S05]  /*5e10*/  BSYNC B1 ;  /* 0x0000000000017941 */ /* 0x000fea0003800000 */
.L_x_210:
        /* <DEDUP_REMOVED lines=9> */
.L_x_213:
[----:B------:R-:W-:Y:S05]  /*5eb0*/  BSYNC B1 ;  /* 0x0000000000017941 */ /* 0x000fea0003800000 */
.L_x_212:
        /* <DEDUP_REMOVED lines=9> */
.L_x_215:
[----:B------:R-:W-:Y:S05]  /*5f50*/  BSYNC B1 ;  /* 0x0000000000017941 */ /* 0x000fea0003800000 */
.L_x_214:
        /* <DEDUP_REMOVED lines=10> */
.L_x_217:
[----:B------:R-:W-:Y:S05]  /*6000*/  BSYNC B1 ;  /* 0x0000000000017941 */ /* 0x000fea0003800000 */
.L_x_216:
        /* <DEDUP_REMOVED lines=10> */
.L_x_219:
[----:B------:R-:W-:Y:S05]  /*60b0*/  BSYNC B1 ;  /* 0x0000000000017941 */ /* 0x000fea0003800000 */
.L_x_218:
        /* <DEDUP_REMOVED lines=9> */
.L_x_221:
[----:B------:R-:W-:Y:S05]  /*6150*/  BSYNC B1 ;  /* 0x0000000000017941 */ /* 0x000fea0003800000 */
.L_x_220:
        /* <DEDUP_REMOVED lines=9> */
.L_x_223:
[----:B------:R-:W-:Y:S05]  /*61f0*/  BSYNC B1 ;  /* 0x0000000000017941 */ /* 0x000fea0003800000 */
.L_x_222:
        /* <DEDUP_REMOVED lines=10> */
.L_x_225:
[----:B------:R-:W-:Y:S05]  /*62a0*/  BSYNC B1 ;  /* 0x0000000000017941 */ /* 0x000fea0003800000 */
.L_x_224:
        /* <DEDUP_REMOVED lines=10> */
.L_x_227:
[----:B------:R-:W-:Y:S05]  /*6350*/  BSYNC B1 ;  /* 0x0000000000017941 */ /* 0x000fea0003800000 */
.L_x_226:
        /* <DEDUP_REMOVED lines=9> */
.L_x_229:
[----:B------:R-:W-:Y:S05]  /*63f0*/  BSYNC B1 ;  /* 0x0000000000017941 */ /* 0x000fea0003800000 */
.L_x_228:
        /* <DEDUP_REMOVED lines=9> */
.L_x_231:
[----:B------:R-:W-:Y:S05]  /*6490*/  BSYNC B1 ;  /* 0x0000000000017941 */ /* 0x000fea0003800000 */
.L_x_230:
        /* <DEDUP_REMOVED lines=10> */
.L_x_233:
[----:B------:R-:W-:Y:S05]  /*6540*/  BSYNC B1 ;  /* 0x0000000000017941 */ /* 0x000fea0003800000 */
.L_x_232:
        /* <DEDUP_REMOVED lines=10> */
.L_x_235:
[----:B------:R-:W-:Y:S05]  /*65f0*/  BSYNC B1 ;  /* 0x0000000000017941 */ /* 0x000fea0003800000 */
.L_x_234:
        /* <DEDUP_REMOVED lines=9> */
.L_x_237:
[----:B------:R-:W-:Y:S05]  /*6690*/  BSYNC B1 ;  /* 0x0000000000017941 */ /* 0x000fea0003800000 */
.L_x_236:
        /* <DEDUP_REMOVED lines=9> */
.L_x_239:
[----:B------:R-:W-:Y:S05]  /*6730*/  BSYNC B1 ;  /* 0x0000000000017941 */ /* 0x000fea0003800000 */
.L_x_238:
        /* <DEDUP_REMOVED lines=10> */
.L_x_241:
[----:B------:R-:W-:Y:S05]  /*67e0*/  BSYNC B1 ;  /* 0x0000000000017941 */ /* 0x000fea0003800000 */
.L_x_240:
        /* <DEDUP_REMOVED lines=10> */
.L_x_243:
[----:B------:R-:W-:Y:S05]  /*6890*/  BSYNC B1 ;  /* 0x0000000000017941 */ /* 0x000fea0003800000 */
.L_x_242:
        /* <DEDUP_REMOVED lines=9> */
.L_x_245:
[----:B------:R-:W-:Y:S05]  /*6930*/  BSYNC B1 ;  /* 0x0000000000017941 */ /* 0x000fea0003800000 */
.L_x_244:
        /* <DEDUP_REMOVED lines=9> */
.L_x_247:
[----:B------:R-:W-:Y:S05]  /*69d0*/  BSYNC B1 ;  /* 0x0000000000017941 */ /* 0x000fea0003800000 */
.L_x_246:
        /* <DEDUP_REMOVED lines=10> */
.L_x_249:
[----:B------:R-:W-:Y:S05]  /*6a80*/  BSYNC B1 ;  /* 0x0000000000017941 */ /* 0x000fea0003800000 */
.L_x_248:
        /* <DEDUP_REMOVED lines=10> */
.L_x_251:
[----:B------:R-:W-:Y:S05]  /*6b30*/  BSYNC B1 ;  /* 0x0000000000017941 */ /* 0x000fea0003800000 */
.L_x_250:
        /* <DEDUP_REMOVED lines=9> */
.L_x_253:
[----:B------:R-:W-:Y:S05]  /*6bd0*/  BSYNC B1 ;  /* 0x0000000000017941 */ /* 0x000fea0003800000 */
.L_x_252:
        /* <DEDUP_REMOVED lines=9> */
.L_x_255:
[----:B------:R-:W-:Y:S05]  /*6c70*/  BSYNC B1 ;  /* 0x0000000000017941 */ /* 0x000fea0003800000 */
.L_x_254:
        /* <DEDUP_REMOVED lines=10> */
.L_x_257:
[----:B------:R-:W-:Y:S05]  /*6d20*/  BSYNC B1 ;  /* 0x0000000000017941 */ /* 0x000fea0003800000 */
.L_x_256:
        /* <DEDUP_REMOVED lines=10> */
.L_x_259:
[----:B------:R-:W-:Y:S05]  /*6dd0*/  BSYNC B1 ;  /* 0x0000000000017941 */ /* 0x000fea0003800000 */
.L_x_258:
        /* <DEDUP_REMOVED lines=9> */
.L_x_261:
[----:B------:R-:W-:Y:S05]  /*6e70*/  BSYNC B1 ;  /* 0x0000000000017941 */ /* 0x000fea0003800000 */
.L_x_260:
        /* <DEDUP_REMOVED lines=9> */
.L_x_263:
[----:B------:R-:W-:Y:S05]  /*6f10*/  BSYNC B1 ;  /* 0x0000000000017941 */ /* 0x000fea0003800000 */
.L_x_262:
        /* <DEDUP_REMOVED lines=10> */
.L_x_265:
[----:B------:R-:W-:Y:S05]  /*6fc0*/  BSYNC B1 ;  /* 0x0000000000017941 */ /* 0x000fea0003800000 */
.L_x_264:
        /* <DEDUP_REMOVED lines=10> */
.L_x_267:
[----:B------:R-:W-:Y:S05]  /*7070*/  BSYNC B1 ;  /* 0x0000000000017941 */ /* 0x000fea0003800000 */
.L_x_266:
        /* <DEDUP_REMOVED lines=9> */
.L_x_269:
[----:B------:R-:W-:Y:S05]  /*7110*/  BSYNC B1 ;  /* 0x0000000000017941 */ /* 0x000fea0003800000 */
.L_x_268:
        /* <DEDUP_REMOVED lines=9> */
.L_x_271:
[----:B------:R-:W-:Y:S05]  /*71b0*/  BSYNC B1 ;  /* 0x0000000000017941 */ /* 0x000fea0003800000 */
.L_x_270:
        /* <DEDUP_REMOVED lines=10> */
.L_x_273:
[----:B------:R-:W-:Y:S05]  /*7260*/  BSYNC B1 ;  /* 0x0000000000017941 */ /* 0x000fea0003800000 */
.L_x_272:
        /* <DEDUP_REMOVED lines=10> */
.L_x_275:
[----:B------:R-:W-:Y:S05]  /*7310*/  BSYNC B1 ;  /* 0x0000000000017941 */ /* 0x000fea0003800000 */
.L_x_274:
        /* <DEDUP_REMOVED lines=9> */
.L_x_277:
[----:B------:R-:W-:Y:S05]  /*73b0*/  BSYNC B1 ;  /* 0x0000000000017941 */ /* 0x000fea0003800000 */
.L_x_276:
        /* <DEDUP_REMOVED lines=9> */
.L_x_279:
[----:B------:R-:W-:Y:S05]  /*7450*/  BSYNC B1 ;  /* 0x0000000000017941 */ /* 0x000fea0003800000 */
.L_x_278:
        /* <DEDUP_REMOVED lines=10> */
.L_x_281:
[----:B------:R-:W-:Y:S05]  /*7500*/  BSYNC B1 ;  /* 0x0000000000017941 */ /* 0x000fea0003800000 */
.L_x_280:
        /* <DEDUP_REMOVED lines=10> */
.L_x_283:
[----:B------:R-:W-:Y:S05]  /*75b0*/  BSYNC B1 ;  /* 0x0000000000017941 */ /* 0x000fea0003800000 */
.L_x_282:
[----:B01---5:R-:W-:Y:S01]  /*75c0*/  LOP3.LUT R6, R152, 0xffffe000, RZ, 0xc0, !PT ;  /* 0xffffe00098067812 */ /* 0x023fe200078ec0ff */
        /* <DEDUP_REMOVED lines=8> */
.L_x_285:
[----:B------:R-:W-:Y:S05]  /*7650*/  BSYNC B1 ;  /* 0x0000000000017941 */ /* 0x000fea0003800000 */
.L_x_284:
[----:B0-2--5:R-:W-:Y:S01]  /*7660*/  LOP3.LUT R4, R152, 0xffffe000, RZ, 0xc0, !PT ;  /* 0xffffe00098047812 */ /* 0x025fe200078ec0ff */
[----:B------:R-:W-:Y:S01]  /*7670*/  @P1 IMAD.MOV.U32 R5, RZ, RZ, R11 ;  /* 0x000000ffff051224 */ /* 0x000fe200078e000b */
[----:B------:R-:W-:Y:S01]  /*7680*/  ISETP.GT.AND P0, PT, R0, 0x8, P0 ;  /* 0x000000080000780c */ /* 0x000fe20000704270 */
[----:B------:R-:W-:Y:S02]  /*7690*/  BSSY B1, `(.L_x_286) ;  /* 0x0000008000017945 */ /* 0x000fe40003800000 */
[----:B------:R-:W-:Y:S01]  /*76a0*/  FMUL R3, R4, R155 ;  /* 0x0000009b04037220 */ /* 0x000fe20000400000 */
[----:B------:R-:W-:-:S03]  /*76b0*/  @P1 IMAD.MOV.U32 R4, RZ, RZ, R10 ;  /* 0x000000ffff041224 */ /* 0x000fc600078e000a */
[----:B------:R-:W-:-:S05]  /*76c0*/  FFMA R3, R150, R154, R3 ;  /* 0x0000009a96037223 */ /* 0x000fca0000000003 */
[----:B------:R-:W-:-:S05]  /*76d0*/  F2FP.TF32.F32.PACK_B R3, R3 ;  /* 0x00000003ff03723e */ /* 0x000fca00024050ff */
[----:B------:R0:W-:Y:S01]  /*76e0*/  @P1 STG.E desc[UR36][R4.64+0x3e0], R3 ;  /* 0x0003e00304001986 */ /* 0x0001e2000c101924 */
[----:B------:R-:W-:Y:S05]  /*76f0*/  @!P0 BRA `(.L_x_287) ;  /* 0x0000000000048947 */ /* 0x000fea0003800000 */
[----:B------:R2:W5:Y:S02]  /*7700*/  LDG.E.LTC128B R152, desc[UR36][R8.64+0x3e4] ;  /* 0x0003e42408987981 */ /* 0x000564000c1e1920 */
.L_x_287:
[----:B------:R-:W-:Y:S05]  /*7710*/  BSYNC B1 ;  /* 0x0000000000017941 */ /* 0x000fea0003800000 */
.L_x_286:
[----:B------:R-:W-:Y:S05]  /*7720*/  @!P0 BRA `(.L_x_288) ;  /* 0x0000002400308947 */ /* 0x000fea0003800000 */
[----:B-----5:R-:W-:-:S05]  /*7730*/  LOP3.LUT R152, R152, 0xffffe000, RZ, 0xc0, !PT ;  /* 0xffffe00098987812 */ /* 0x020fca00078ec0ff */
[----:B------:R-:W-:-:S04]  /*7740*/  FMUL R152, R152, R155 ;  /* 0x0000009b98987220 */ /* 0x000fc80000400000 */
[----:B------:R-:W-:-:S05]  /*7750*/  FFMA R151, R151, R154, R152 ;  /* 0x0000009a97977223 */ /* 0x000fca0000000098 */
[----:B------:R-:W-:-:S05]  /*7760*/  F2FP.TF32.F32.PACK_B R151, R151 ;  /* 0x00000097ff97723e */ /* 0x000fca00024050ff */
[----:B------:R0:W-:Y:S01]  /*7770*/  STG.E desc[UR36][R10.64+0x3e4], R151 ;  /* 0x0003e4970a007986 */ /* 0x0001e2000c101924 */
[----:B------:R-:W-:Y:S05]  /*7780*/  BRA `(.L_x_288) ;  /* 0x0000002400187947 */ /* 0x000fea0003800000 */
.L_x_35:
[----:B------:R-:W-:Y:S01]  /*7790*/  ISETP.GT.AND P3, PT, R3, 0x1, PT ;  /* 0x000000010300780c */ /* 0x000fe20003f64270 */
[----:B------:R-:W-:Y:S01]  /*77a0*/  ULDC.64 UR4, c[0x0][0x5c0] ;  /* 0x0001700000047ab9 */ /* 0x000fe20000000a00 */
[-C--:B------:R-:W-:Y:S01]  /*77b0*/  FMUL R9, R24, R154.reuse ;  /* 0x0000009a18097220 */ /* 0x080fe20000400000 */
[----:B------:R-:W-:Y:S01]  /*77c0*/  LEA R4, P1, R162, UR4, 0x2 ;  /* 0x00000004a2047c11 */ /* 0x000fe2000f8210ff */
[-C--:B------:R-:W-:Y:S01]  /*77d0*/  FMUL R25, R25, R154.reuse ;  /* 0x0000009a19197220 */ /* 0x080fe20000400000 */
[----:B------:R-:W-:Y:S01]  /*77e0*/  ISETP.GT.AND P0, PT, R0, RZ, P3 ;  /* 0x000000ff0000720c */ /* 0x000fe20001f04270 */
[-C--:B------:R-:W-:Y:S01]  /*77f0*/  FMUL R13, R26, R154.reuse ;  /* 0x0000009a1a0d7220 */ /* 0x080fe20000400000 */
[----:B------:R-:W-:Y:S01]  /*7800*/  ISETP.GT.AND P2, PT, R0, 0x8, P2 ;  /* 0x000000080000780c */ /* 0x000fe20001744270 */
[-C--:B------:R-:W-:Y:S01]  /*7810*/  FMUL R27, R27, R154.reuse ;  /* 0x0000009a1b1b7220 */ /* 0x080fe20000400000 */
[----:B------:R-:W-:Y:S01]  /*7820*/  LEA.HI.X R5, R162, UR5, R173, 0x2, P1 ;  /* 0x00000005a2057c11 */ /* 0x000fe200088f14ad */
[-C--:B------:R-:W-:Y:S01]  /*7830*/  FMUL R29, R29, R154.reuse ;  /* 0x0000009a1d1d7220 */ /* 0x080fe20000400000 */
[----:B------:R-:W-:Y:S01]  /*7840*/  F2FP.TF32.F32.PACK_B R9, R9 ;  /* 0x00000009ff09723e */ /* 0x000fe200024050ff */
[-C--:B------:R-:W-:Y:S01]  /*7850*/  FMUL R31, R31, R154.reuse ;  /* 0x0000009a1f1f7220 */ /* 0x080fe20000400000 */
[C---:B------:R-:W-:Y:S01]  /*7860*/  SHF.L.U64.HI R11, R10.reuse, 0x5, R11 ;  /* 0x000000050a0b7819 */ /* 0x040fe2000001020b */
[----:B------:R-:W-:Y:S01]  /*7870*/  FMUL R33, R33, R154 ;  /* 0x0000009a21217220 */ /* 0x000fe20000400000 */
[----:B------:R-:W-:Y:S01]  /*7880*/  LEA R6, P1, R10, R4, 0x5 ;  /* 0x000000040a067211 */ /* 0x000fe200078228ff */
[----:B------:R0:W-:Y:S01]  /*7890*/  @P4 STG.E desc[UR36][R4.64], R9 ;  /* 0x0000000904004986 */ /* 0x0001e2000c101924 */
[----:B------:R-:W-:Y:S01]  /*78a0*/  F2FP.TF32.F32.PACK_B R25, R25 ;  /* 0x00000019ff19723e */ /* 0x000fe200024050ff */
[-C--:B------:R-:W-:Y:S01]  /*78b0*/  FMUL R35, R35, R154.reuse ;  /* 0x0000009a23237220 */ /* 0x080fe20000400000 */
[----:B------:R-:W-:Y:S01]  /*78c0*/  F2FP.TF32.F32.PACK_B R13, R13 ;  /* 0x0000000dff0d723e */ /* 0x000fe200024050ff */
[----:B------:R-:W-:Y:S01]  /*78d0*/  IMAD.X R7, R11, 0x1, R5, P1 ;  /* 0x000000010b077824 */ /* 0x000fe200008e0605 */
[C---:B------:R-:W-:Y:S01]  /*78e0*/  ISETP.GT.AND P4, PT, R3.reuse, 0x8, PT ;  /* 0x000000080300780c */ /* 0x040fe20003f84270 */
[----:B------:R-:W-:Y:S01]  /*78f0*/  @P0 STG.E desc[UR36][R4.64+0x4], R25 ;  /* 0x0000041904000986 */ /* 0x000fe2000c101924 */
[----:B------:R-:W-:Y:S01]  /*7900*/  ISETP.GT.AND P0, PT, R3, 0x9, PT ;  /* 0x000000090300780c */ /* 0x000fe20003f04270 */
[-C--:B------:R-:W-:Y:S01]  /*7910*/  FMUL R11, R30, R154.reuse ;  /* 0x0000009a1e0b7220 */ /* 0x080fe20000400000 */
[C---:B------:R-:W-:Y:S01]  /*7920*/  ISETP.GT.AND P3, PT, R0.reuse, 0x8, P3 ;  /* 0x000000080000780c */ /* 0x040fe20001f64270 */
[----:B------:R1:W-:Y:S01]  /*7930*/  @P2 STG.E desc[UR36][R6.64], R13 ;  /* 0x0000000d06002986 */ /* 0x0003e2000c101924 */
[----:B------:R-:W-:Y:S01]  /*7940*/  ISETP.GT.AND P1, PT, R0, RZ, P4 ;  /* 0x000000ff0000720c */ /* 0x000fe20002724270 */
[-C--:B0-----:R-:W-:Y:S01]  /*7950*/  FMUL R9, R28, R154.reuse ;  /* 0x0000009a1c097220 */ /* 0x081fe20000400000 */
[C---:B------:R-:W-:Y:S01]  /*7960*/  ISETP.GT.AND P2, PT, R0.reuse, RZ, P0 ;  /* 0x000000ff0000720c */ /* 0x040fe20000744270 */
[-C--:B------:R-:W-:Y:S01]  /*7970*/  FMUL R37, R37, R154.reuse ;  /* 0x0000009a25257220 */ /* 0x080fe20000400000 */
[----:B------:R-:W-:Y:S01]  /*7980*/  ISETP.GT.AND P4, PT, R0, 0x8, P4 ;  /* 0x000000080000780c */ /* 0x000fe20002784270 */
[-C--:B------:R-:W-:Y:S01]  /*7990*/  FMUL R39, R39, R154.reuse ;  /* 0x0000009a27277220 */ /* 0x080fe20000400000 */
[----:B------:R-:W-:Y:S01]  /*79a0*/  F2FP.TF32.F32.PACK_B R27, R27 ;  /* 0x0000001bff1b723e */ /* 0x000fe200024050ff */
[-C--:B------:R-:W-:Y:S01]  /*79b0*/  FMUL R41, R41, R154.reuse ;  /* 0x0000009a29297220 */ /* 0x080fe20000400000 */
[----:B------:R-:W-:Y:S01]  /*79c0*/  F2FP.TF32.F32.PACK_B R9, R9 ;  /* 0x00000009ff09723e */ /* 0x000fe200024050ff */
[-C--:B------:R-:W-:Y:S01]  /*79d0*/  FMUL R43, R43, R154.reuse ;  /* 0x0000009a2b2b7220 */ /* 0x080fe20000400000 */
[----:B------:R-:W-:Y:S01]  /*79e0*/  F2FP.TF32.F32.PACK_B R29, R29 ;  /* 0x0000001dff1d723e */ /* 0x000fe200024050ff */
[----:B------:R-:W-:Y:S01]  /*79f0*/  @P3 STG.E desc[UR36][R6.64+0x4], R27 ;  /* 0x0000041b06003986 */ /* 0x000fe2000c101924 */
[----:B------:R-:W-:Y:S01]  /*7a00*/  F2FP.TF32.F32.PACK_B R11, R11 ;  /* 0x0000000bff0b723e */ /* 0x000fe200024050ff */
[-C--:B-1----:R-:W-:Y:S01]  /*7a10*/  FMUL R13, R34, R154.reuse ;  /* 0x0000009a220d7220 */ /* 0x082fe20000400000 */
[----:B------:R-:W-:Y:S01]  /*7a20*/  ISETP.GT.AND P3, PT, R3, 0x11, PT ;  /* 0x000000110300780c */ /* 0x000fe20003f64270 */
[----:B------:R0:W-:Y:S01]  /*7a30*/  @P1 STG.E desc[UR36][R4.64+0x20], R9 ;  /* 0x0000200904001986 */ /* 0x0001e2000c101924 */
[C---:B------:R-:W-:Y:S01]  /*7a40*/  ISETP.GT.AND P0, PT, R0.reuse, 0x8, P0 ;  /* 0x000000080000780c */ /* 0x040fe20000704270 */
[-C--:B------:R-:W-:Y:S01]  /*7a50*/  FMUL R45, R45, R154.reuse ;  /* 0x0000009a2d2d7220 */ /* 0x080fe20000400000 */
[----:B------:R-:W-:Y:S01]  /*7a60*/  F2FP.TF32.F32.PACK_B R31, R31 ;  /* 0x0000001fff1f723e */ /* 0x000fe200024050ff */
[----:B------:R-:W-:Y:S01]  /*7a70*/  @P2 STG.E desc[UR36][R4.64+0x24], R29 ;  /* 0x0000241d04002986 */ /* 0x000fe2000c101924 */
[----:B------:R-:W-:Y:S01]  /*7a80*/  ISETP.GT.AND P2, PT, R3, 0x10, PT ;  /* 0x000000100300780c */ /* 0x000fe20003f44270 */
[-C--:B------:R-:W-:Y:S01]  /*7a90*/  FMUL R47, R47, R154.reuse ;  /* 0x0000009a2f2f7220 */ /* 0x080fe20000400000 */
[----:B------:R-:W-:Y:S01]  /*7aa0*/  F2FP.TF32.F32.PACK_B R33, R33 ;  /* 0x00000021ff21723e */ /* 0x000fe200024050ff */
[----:B------:R1:W-:Y:S01]  /*7ab0*/  @P4 STG.E desc[UR36][R6.64+0x20], R11 ;  /* 0x0000200b06004986 */ /* 0x0003e2000c101924 */
[C---:B------:R-:W-:Y:S01]  /*7ac0*/  ISETP.GT.AND P1, PT, R0.reuse, RZ, P2 ;  /* 0x000000ff0000720c */ /* 0x040fe20001724270 */
[-C--:B------:R-:W-:Y:S01]  /*7ad0*/  FMUL R49, R49, R154.reuse ;  /* 0x0000009a31317220 */ /* 0x080fe20000400000 */
[----:B------:R-:W-:Y:S01]  /*7ae0*/  ISETP.GT.AND P4, PT, R0, RZ, P3 ;  /* 0x000000ff0000720c */ /* 0x000fe20001f84270 */
[-C--:B0-----:R-:W-:Y:S01]  /*7af0*/  FMUL R9, R32, R154.reuse ;  /* 0x0000009a20097220 */ /* 0x081fe20000400000 */
[----:B------:R-:W-:Y:S01]  /*7b00*/  ISETP.GT.AND P2, PT, R0, 0x8, P2 ;  /* 0x000000080000780c */ /* 0x000fe20001744270 */
[----:B------:R-:W-:Y:S01]  /*7b10*/  @P0 STG.E desc[UR36][R6.64+0x24], R31 ;  /* 0x0000241f06000986 */ /* 0x000fe2000c101924 */
[----:B------:R-:W-:Y:S01]  /*7b20*/  F2FP.TF32.F32.PACK_B R13, R13 ;  /* 0x0000000dff0d723e */ /* 0x000fe200024050ff */
[-C--:B------:R-:W-:Y:S01]  /*7b30*/  FMUL R51, R51, R154.reuse ;  /* 0x0000009a33337220 */ /* 0x080fe20000400000 */
[----:B------:R-:W-:Y:S01]  /*7b40*/  F2FP.TF32.F32.PACK_B R9, R9 ;  /* 0x00000009ff09723e */ /* 0x000fe200024050ff */
[-C--:B------:R-:W-:Y:S01]  /*7b50*/  FMUL R53, R53, R154.reuse ;  /* 0x0000009a35357220 */ /* 0x080fe20000400000 */
[----:B------:R-:W-:Y:S01]  /*7b60*/  ISETP.GT.AND P0, PT, R3, 0x19, PT ;  /* 0x000000190300780c */ /* 0x000fe20003f04270 */
[-C--:B-1----:R-:W-:Y:S01]  /*7b70*/  FMUL R11, R38, R154.reuse ;  /* 0x0000009a260b7220 */ /* 0x082fe20000400000 */
[C---:B------:R-:W-:Y:S01]  /*7b80*/  ISETP.GT.AND P3, PT, R0.reuse, 0x8, P3 ;  /* 0x000000080000780c */ /* 0x040fe20001f64270 */
[----:B------:R0:W-:Y:S01]  /*7b90*/  @P1 STG.E desc[UR36][R4.64+0x40], R9 ;  /* 0x0000400904001986 */ /* 0x0001e2000c101924 */
[----:B------:R-:W-:Y:S01]  /*7ba0*/  F2FP.TF32.F32.PACK_B R35, R35 ;  /* 0x00000023ff23723e */ /* 0x000fe200024050ff */
        /* <DEDUP_REMOVED lines=11> */
[C---:B------:R-:W-:Y:S01]  /*7c60*/  ISETP.GT.AND P4, PT, R0.reuse, 0x8, P4 ;  /* 0x000000080000780c */ /* 0x040fe20002784270 */
[----:B------:R-:W-:Y:S01]  /*7c70*/  @P3 STG.E desc[UR36][R6.64+0x44], R35 ;  /* 0x0000442306003986 */ /* 0x000fe2000c101924 */
[----:B------:R-:W-:Y:S01]  /*7c80*/  ISETP.GT.AND P3, PT, R3, 0x21, PT ;  /* 0x000000210300780c */ /* 0x000fe20003f64270 */
[-C--:B------:R-:W-:Y:S01]  /*7c90*/  FMUL R61, R61, R154.reuse ;  /* 0x0000009a3d3d7220 */ /* 0x080fe20000400000 */
[----:B------:R-:W-:Y:S01]  /*7ca0*/  F2FP.TF32.F32.PACK_B R9, R9 ;  /* 0x00000009ff09723e */ /* 0x000fe200024050ff */
[-C--:B------:R-:W-:Y:S01]  /*7cb0*/  FMUL R63, R63, R154.reuse ;  /* 0x0000009a3f3f7220 */ /* 0x080fe20000400000 */
[----:B------:R-:W-:Y:S01]  /*7cc0*/  ISETP.GT.AND P0, PT, R0, 0x8, P0 ;  /* 0x000000080000780c */ /* 0x000fe20000704270 */
[-C--:B-1----:R-:W-:Y:S01]  /*7cd0*/  FMUL R13, R42, R154.reuse ;  /* 0x0000009a2a0d7220 */ /* 0x082fe20000400000 */
[----:B------:R-:W-:Y:S01]  /*7ce0*/  F2FP.TF32.F32.PACK_B R39, R39 ;  /* 0x00000027ff27723e */ /* 0x000fe200024050ff */
        /* <DEDUP_REMOVED lines=147> */
[----:B------:R-:W-:Y:S01]  /*8620*/  ISETP.GT.AND P3, PT, R0, 0x8, P3 ;  /* 0x000000080000780c */ /* 0x000fe20001f64270 */
[-C--:B------:R-:W-:Y:S01]  /*8630*/  FMUL R131, R131, R154.reuse ;  /* 0x0000009a83837220 */ /* 0x080fe20000400000 */
[----:B------:R-:W-:Y:S01]  /*8640*/  F2FP.TF32.F32.PACK_B R9, R9 ;  /* 0x00000009ff09723e */ /* 0x000fe200024050ff */
[-C--:B------:R-:W-:Y:S01]  /*8650*/  FMUL R133, R133, R154.reuse ;  /* 0x0000009a85857220 */ /* 0x080fe20000400000 */
[----:B------:R-:W-:Y:S01]  /*8660*/  ISETP.GT.AND P0, PT, R3, 0x59, PT ;  /* 0x000000590300780c */ /* 0x000fe20003f04270 */
        /* <DEDUP_REMOVED lines=25> */
[C---:B------:R-:W-:Y:S01]  /*8800*/  ISETP.GT.AND P1, PT, R0.reuse, RZ, P3 ;  /* 0x000000ff0000720c */ /* 0x040fe20001f24270 */
[-C--:B------:R-:W-:Y:S01]  /*8810*/  FMUL R145, R145, R154.reuse ;  /* 0x0000009a91917220 */ /* 0x080fe20000400000 */
[C---:B------:R-:W-:Y:S01]  /*8820*/  ISETP.GT.AND P3, PT, R0.reuse, 0x8, P3 ;  /* 0x000000080000780c */ /* 0x040fe20001f64270 */
[----:B------:R-:W-:Y:S01]  /*8830*/  @P2 STG.E desc[UR36][R4.64+0x164], R69 ;  /* 0x0001644504002986 */ /* 0x000fe2000c101924 */
[----:B------:R-:W-:Y:S01]  /*8840*/  ISETP.GT.AND P2, PT, R3, 0x61, PT ;  /* 0x000000610300780c */ /* 0x000fe20003f44270 */
[-C--:B------:R-:W-:Y:S01]  /*8850*/  FMUL R147, R147, R154.reuse ;  /* 0x0000009a93937220 */ /* 0x080fe20000400000 */
[----:B------:R-:W-:Y:S01]  /*8860*/  F2FP.TF32.F32.PACK_B R13, R13 ;  /* 0x0000000dff0d723e */ /* 0x000fe200024050ff */
[----:B------:R1:W-:Y:S01]  /*8870*/  @P4 STG.E desc[UR36][R6.64+0x160], R11 ;  /* 0x0001600b06004986 */ /* 0x0003e2000c101924 */
[C---:B------:R-:W-:Y:S01]  /*8880*/  ISETP.GT.AND P4, PT, R0.reuse, RZ, P2 ;  /* 0x000000ff0000720c */ /* 0x040fe20001784270 */
[-C--:B------:R-:W-:Y:S01]  /*8890*/  FMUL R149, R149, R154.reuse ;  /* 0x0000009a95957220 */ /* 0x080fe20000400000 */
[----:B------:R-:W-:Y:S01]  /*88a0*/  ISETP.GT.AND P2, PT, R0, 0x8, P2 ;  /* 0x000000080000780c */ /* 0x000fe20001744270 */
[-C--:B0-----:R-:W-:Y:S01]  /*88b0*/  FMUL R9, R72, R154.reuse ;  /* 0x0000009a48097220 */ /* 0x081fe20000400000 */
[----:B------:R-:W-:Y:S01]  /*88c0*/  @P0 STG.E desc[UR36][R6.64+0x164], R71 ;  /* 0x0001644706000986 */ /* 0x000fe2000c101924 */
[----:B------:R-:W-:Y:S01]  /*88d0*/  ISETP.GT.AND P0, PT, R3, 0x69, PT ;  /* 0x000000690300780c */ /* 0x000fe20003f04270 */
[----:B------:R-:W-:Y:S01]  /*88e0*/  FMUL R151, R151, R154 ;  /* 0x0000009a97977220 */ /* 0x000fe20000400000 */
[----:B------:R-:W-:-:S02]  /*88f0*/  F2FP.TF32.F32.PACK_B R89, R89 ;  /* 0x00000059ff59723e */ /* 0x000fc400024050ff */
[----:B------:R-:W-:Y:S01]  /*8900*/  F2FP.TF32.F32.PACK_B R9, R9 ;  /* 0x00000009ff09723e */ /* 0x000fe200024050ff */
[----:B-1----:R-:W-:Y:S01]  /*8910*/  FMUL R11, R78, R154 ;  /* 0x0000009a4e0b7220 */ /* 0x002fe20000400000 */
[----:B------:R-:W-:-:S03]  /*8920*/  F2FP.TF32.F32.PACK_B R91, R91 ;  /* 0x0000005bff5b723e */ /* 0x000fc600024050ff */
[----:B------:R0:W-:Y:S01]  /*8930*/  @P1 STG.E desc[UR36][R4.64+0x180], R9 ;  /* 0x0001800904001986 */ /* 0x0001e2000c101924 */
[C---:B------:R-:W-:Y:S02]  /*8940*/  ISETP.GT.AND P1, PT, R3.reuse, 0x68, PT ;  /* 0x000000680300780c */ /* 0x040fe40003f24270 */
[----:B------:R-:W-:Y:S01]  /*8950*/  F2FP.TF32.F32.PACK_B R11, R11 ;  /* 0x0000000bff0b723e */ /* 0x000fe200024050ff */
[----:B------:R-:W-:Y:S01]  /*8960*/  @P4 STG.E desc[UR36][R4.64+0x184], R73 ;  /* 0x0001844904004986 */ /* 0x000fe2000c101924 */
[C---:B------:R-:W-:Y:S02]  /*8970*/  ISETP.GT.AND P4, PT, R0.reuse, RZ, P1 ;  /* 0x000000ff0000720c */ /* 0x040fe40000f84270 */
[C---:B------:R-:W-:Y:S01]  /*8980*/  ISETP.GT.AND P1, PT, R0.reuse, 0x8, P1 ;  /* 0x000000080000780c */ /* 0x040fe20000f24270 */
[----:B------:R1:W-:Y:S01]  /*8990*/  @P3 STG.E desc[UR36][R6.64+0x180], R13 ;  /* 0x0001800d06003986 */ /* 0x0003e2000c101924 */
[----:B------:R-:W-:Y:S02]  /*89a0*/  ISETP.GT.AND P3, PT, R0, RZ, P0 ;  /* 0x000000ff0000720c */ /* 0x000fe40000764270 */
[----:B------:R-:W-:Y:S01]  /*89b0*/  F2FP.TF32.F32.PACK_B R93, R93 ;  /* 0x0000005dff5d723e */ /* 0x000fe200024050ff */
[----:B0-----:R-:W-:Y:S01]  /*89c0*/  FMUL R9, R76, R154 ;  /* 0x0000009a4c097220 */ /* 0x001fe20000400000 */
[----:B------:R-:W-:Y:S01]  /*89d0*/  @P2 STG.E desc[UR36][R6.64+0x184], R75 ;  /* 0x0001844b06002986 */ /* 0x000fe2000c101924 */
[----:B------:R-:W-:-:S02]  /*89e0*/  ISETP.GT.AND P2, PT, R3, 0x70, PT ;  /* 0x000000700300780c */ /* 0x000fc40003f44270 */
[----:B------:R-:W-:Y:S02]  /*89f0*/  F2FP.TF32.F32.PACK_B R95, R95 ;  /* 0x0000005fff5f723e */ /* 0x000fe400024050ff */
[----:B------:R-:W-:Y:S01]  /*8a00*/  F2FP.TF32.F32.PACK_B R9, R9 ;  /* 0x00000009ff09723e */ /* 0x000fe200024050ff */
[----:B-1----:R-:W-:Y:S01]  /*8a10*/  FMUL R13, R82, R154 ;  /* 0x0000009a520d7220 */ /* 0x002fe20000400000 */
[----:B------:R-:W-:-:S03]  /*8a20*/  F2FP.TF32.F32.PACK_B R97, R97 ;  /* 0x00000061ff61723e */ /* 0x000fc600024050ff */
[----:B------:R0:W-:Y:S01]  /*8a30*/  @P4 STG.E desc[UR36][R4.64+0x1a0], R9 ;  /* 0x0001a00904004986 */ /* 0x0001e2000c101924 */
[C---:B------:R-:W-:Y:S02]  /*8a40*/  ISETP.GT.AND P4, PT, R0.reuse, RZ, P2 ;  /* 0x000000ff0000720c */ /* 0x040fe40001784270 */
[C---:B------:R-:W-:Y:S01]  /*8a50*/  ISETP.GT.AND P2, PT, R0.reuse, 0x8, P2 ;  /* 0x000000080000780c */ /* 0x040fe20001744270 */
[----:B------:R-:W-:Y:S01]  /*8a60*/  @P3 STG.E desc[UR36][R4.64+0x1a4], R77 ;  /* 0x0001a44d04003986 */ /* 0x000fe2000c101924 */
[C---:B------:R-:W-:Y:S02]  /*8a70*/  ISETP.GT.AND P3, PT, R0.reuse, 0x8, P0 ;  /* 0x000000080000780c */ /* 0x040fe40000764270 */
[----:B------:R-:W-:Y:S01]  /*8a80*/  ISETP.GT.AND P0, PT, R3, 0x71, PT ;  /* 0x000000710300780c */ /* 0x000fe20003f04270 */
[----:B------:R1:W-:Y:S01]  /*8a90*/  @P1 STG.E desc[UR36][R6.64+0x1a0], R11 ;  /* 0x0001a00b06001986 */ /* 0x0003e2000c101924 */
[----:B------:R-:W-:Y:S02]  /*8aa0*/  F2FP.TF32.F32.PACK_B R13, R13 ;  /* 0x0000000dff0d723e */ /* 0x000fe400024050ff */
[----:B------:R-:W-:Y:S01]  /*8ab0*/  ISETP.GT.AND P1, PT, R0, RZ, P0 ;  /* 0x000000ff0000720c */ /* 0x000fe20000724270 */
[----:B0-----:R-:W-:Y:S01]  /*8ac0*/  FMUL R9, R80, R154 ;  /* 0x0000009a50097220 */ /* 0x001fe20000400000 */
[----:B------:R-:W-:-:S02]  /*8ad0*/  F2FP.TF32.F32.PACK_B R99, R99 ;  /* 0x00000063ff63723e */ /* 0x000fc400024050ff */
[----:B------:R-:W-:Y:S02]  /*8ae0*/  F2FP.TF32.F32.PACK_B R101, R101 ;  /* 0x00000065ff65723e */ /* 0x000fe400024050ff */
[----:B------:R-:W-:Y:S01]  /*8af0*/  F2FP.TF32.F32.PACK_B R9, R9 ;  /* 0x00000009ff09723e */ /* 0x000fe200024050ff */
[----:B------:R-:W-:Y:S01]  /*8b00*/  @P3 STG.E desc[UR36][R6.64+0x1a4], R79 ;  /* 0x0001a44f06003986 */ /* 0x000fe2000c101924 */
[----:B------:R-:W-:Y:S01]  /*8b10*/  ISETP.GT.AND P3, PT, R0, 0x8, P0 ;  /* 0x000000080000780c */ /* 0x000fe20000764270 */
[----:B-1----:R-:W-:Y:S01]  /*8b20*/  FMUL R11, R86, R154 ;  /* 0x0000009a560b7220 */ /* 0x002fe20000400000 */
[C---:B------:R-:W-:Y:S01]  /*8b30*/  ISETP.GT.AND P0, PT, R3.reuse, 0x79, PT ;  /* 0x000000790300780c */ /* 0x040fe20003f04270 */
[----:B------:R0:W-:Y:S01]  /*8b40*/  @P4 STG.E desc[UR36][R4.64+0x1c0], R9 ;  /* 0x0001c00904004986 */ /* 0x0001e2000c101924 */
[----:B------:R-:W-:Y:S02]  /*8b50*/  F2FP.TF32.F32.PACK_B R103, R103 ;  /* 0x00000067ff67723e */ /* 0x000fe400024050ff */
[----:B------:R-:W-:Y:S01]  /*8b60*/  F2FP.TF32.F32.PACK_B R11, R11 ;  /* 0x0000000bff0b723e */ /* 0x000fe200024050ff */
[----:B------:R-:W-:Y:S01]  /*8b70*/  @P1 STG.E desc[UR36][R4.64+0x1c4], R81 ;  /* 0x0001c45104001986 */ /* 0x000fe2000c101924 */
[----:B------:R-:W-:-:S02]  /*8b80*/  ISETP.GT.AND P1, PT, R3, 0x78, PT ;  /* 0x000000780300780c */ /* 0x000fc40003f24270 */
[----:B------:R-:W-:Y:S01]  /*8b90*/  F2FP.TF32.F32.PACK_B R105, R105 ;  /* 0x00000069ff69723e */ /* 0x000fe200024050ff */
[----:B------:R1:W-:Y:S01]  /*8ba0*/  @P2 STG.E desc[UR36][R6.64+0x1c0], R13 ;  /* 0x0001c00d06002986 */ /* 0x0003e2000c101924 */
[C---:B------:R-:W-:Y:S02]  /*8bb0*/  ISETP.GT.AND P4, PT, R0.reuse, RZ, P1 ;  /* 0x000000ff0000720c */ /* 0x040fe40000f84270 */
[----:B------:R-:W-:Y:S01]  /*8bc0*/  ISETP.GT.AND P2, PT, R0, RZ, P0 ;  /* 0x000000ff0000720c */ /* 0x000fe20000744270 */
[----:B0-----:R-:W-:Y:S01]  /*8bd0*/  FMUL R9, R84, R154 ;  /* 0x0000009a54097220 */ /* 0x001fe20000400000 */
[C---:B------:R-:W-:Y:S01]  /*8be0*/  ISETP.GT.AND P1, PT, R0.reuse, 0x8, P1 ;  /* 0x000000080000780c */ /* 0x040fe20000f24270 */
[----:B------:R-:W-:Y:S01]  /*8bf0*/  @P3 STG.E desc[UR36][R6.64+0x1c4], R83 ;  /* 0x0001c45306003986 */ /* 0x000fe2000c101924 */
[----:B------:R-:W-:Y:S02]  /*8c00*/  ISETP.GT.AND P3, PT, R0, 0x8, P0 ;  /* 0x000000080000780c */ /* 0x000fe40000764270 */
[----:B------:R-:W-:-:S02]  /*8c10*/  F2FP.TF32.F32.PACK_B R9, R9 ;  /* 0x00000009ff09723e */ /* 0x000fc400024050ff */
[C---:B------:R-:W-:Y:S01]  /*8c20*/  ISETP.GT.AND P0, PT, R3.reuse, 0x81, PT ;  /* 0x000000810300780c */ /* 0x040fe20003f04270 */
[----:B-1----:R-:W-:Y:S01]  /*8c30*/  FMUL R13, R90, R154 ;  /* 0x0000009a5a0d7220 */ /* 0x002fe20000400000 */
[----:B------:R-:W-:Y:S01]  /*8c40*/  F2FP.TF32.F32.PACK_B R107, R107 ;  /* 0x0000006bff6b723e */ /* 0x000fe200024050ff */
[----:B------:R0:W-:Y:S01]  /*8c50*/  @P4 STG.E desc[UR36][R4.64+0x1e0], R9 ;  /* 0x0001e00904004986 */ /* 0x0001e2000c101924 */
[----:B------:R-:W-:Y:S02]  /*8c60*/  F2FP.TF32.F32.PACK_B R109, R109 ;  /* 0x0000006dff6d723e */ /* 0x000fe400024050ff */
[----:B------:R-:W-:Y:S01]  /*8c70*/  F2FP.TF32.F32.PACK_B R13, R13 ;  /* 0x0000000dff0d723e */ /* 0x000fe200024050ff */
[----:B------:R-:W-:Y:S01]  /*8c80*/  @P2 STG.E desc[UR36][R4.64+0x1e4], R85 ;  /* 0x0001e45504002986 */ /* 0x000fe2000c101924 */
[----:B------:R-:W-:Y:S02]  /*8c90*/  ISETP.GT.AND P2, PT, R3, 0x80, PT ;  /* 0x000000800300780c */ /* 0x000fe40003f44270 */
[----:B------:R-:W-:Y:S01]  /*8ca0*/  F2FP.TF32.F32.PACK_B R111, R111 ;  /* 0x0000006fff6f723e */ /* 0x000fe200024050ff */
[----:B------:R1:W-:Y:S01]  /*8cb0*/  @P1 STG.E desc[UR36][R6.64+0x1e0], R11 ;  /* 0x0001e00b06001986 */ /* 0x0003e2000c101924 */
[----:B------:R-:W-:-:S02]  /*8cc0*/  ISETP.GT.AND P4, PT, R0, RZ, P2 ;  /* 0x000000ff0000720c */ /* 0x000fc40001784270 */
[----:B------:R-:W-:Y:S01]  /*8cd0*/  ISETP.GT.AND P1, PT, R0, RZ, P0 ;  /* 0x000000ff0000720c */ /* 0x000fe20000724270 */
[-C--:B0-----:R-:W-:Y:S01]  /*8ce0*/  FMUL R9, R88, R154.reuse ;  /* 0x0000009a58097220 */ /* 0x081fe20000400000 */
[C---:B------:R-:W-:Y:S01]  /*8cf0*/  ISETP.GT.AND P2, PT, R0.reuse, 0x8, P2 ;  /* 0x000000080000780c */ /* 0x040fe20001744270 */
[----:B------:R-:W-:Y:S01]  /*8d00*/  @P3 STG.E desc[UR36][R6.64+0x1e4], R87 ;  /* 0x0001e45706003986 */ /* 0x000fe2000c101924 */
[----:B------:R-:W-:Y:S02]  /*8d10*/  ISETP.GT.AND P3, PT, R0, 0x8, P0 ;  /* 0x000000080000780c */ /* 0x000fe40000764270 */
[----:B------:R-:W-:Y:S02]  /*8d20*/  F2FP.TF32.F32.PACK_B R9, R9 ;  /* 0x00000009ff09723e */ /* 0x000fe400024050ff */
[----:B------:R-:W-:Y:S01]  /*8d30*/  ISETP.GT.AND P0, PT, R3, 0x89, PT ;  /* 0x000000890300780c */ /* 0x000fe20003f04270 */
[----:B-1----:R-:W-:Y:S01]  /*8d40*/  FMUL R11, R94, R154 ;  /* 0x0000009a5e0b7220 */ /* 0x002fe20000400000 */
[----:B------:R-:W-:Y:S01]  /*8d50*/  F2FP.TF32.F32.PACK_B R113, R113 ;  /* 0x00000071ff71723e */ /* 0x000fe200024050ff */
[----:B------:R0:W-:Y:S01]  /*8d60*/  @P4 STG.E desc[UR36][R4.64+0x200], R9 ;  /* 0x0002000904004986 */ /* 0x0001e2000c101924 */
[----:B------:R-:W-:-:S02]  /*8d70*/  F2FP.TF32.F32.PACK_B R115, R115 ;  /* 0x00000073ff73723e */ /* 0x000fc400024050ff */
[----:B------:R-:W-:Y:S01]  /*8d80*/  F2FP.TF32.F32.PACK_B R11, R11 ;  /* 0x0000000bff0b723e */ /* 0x000fe200024050ff */
[----:B------:R-:W-:Y:S01]  /*8d90*/  @P1 STG.E desc[UR36][R4.64+0x204], R89 ;  /* 0x0002045904001986 */ /* 0x000fe2000c101924 */
[----:B------:R-:W-:Y:S02]  /*8da0*/  ISETP.GT.AND P1, PT, R3, 0x88, PT ;  /* 0x000000880300780c */ /* 0x000fe40003f24270 */
[----:B------:R-:W-:Y:S01]  /*8db0*/  F2FP.TF32.F32.PACK_B R117, R117 ;  /* 0x00000075ff75723e */ /* 0x000fe200024050ff */
[----:B------:R1:W-:Y:S01]  /*8dc0*/  @P2 STG.E desc[UR36][R6.64+0x200], R13 ;  /* 0x0002000d06002986 */ /* 0x0003e2000c101924 */
[C---:B------:R-:W-:Y:S02]  /*8dd0*/  ISETP.GT.AND P4, PT, R0.reuse, RZ, P1 ;  /* 0x000000ff0000720c */ /* 0x040fe40000f84270 */
[----:B------:R-:W-:Y:S01]  /*8de0*/  ISETP.GT.AND P2, PT, R0, RZ, P0 ;  /* 0x000000ff0000720c */ /* 0x000fe20000744270 */
[----:B0-----:R-:W-:Y:S01]  /*8df0*/  FMUL R9, R92, R154 ;  /* 0x0000009a5c097220 */ /* 0x001fe20000400000 */
[C---:B------:R-:W-:Y:S01]  /*8e00*/  ISETP.GT.AND P1, PT, R0.reuse, 0x8, P1 ;  /* 0x000000080000780c */ /* 0x040fe20000f24270 */
[----:B------:R-:W-:Y:S01]  /*8e10*/  @P3 STG.E desc[UR36][R6.64+0x204], R91 ;  /* 0x0002045b06003986 */ /* 0x000fe2000c101924 */
[----:B------:R-:W-:-:S02]  /*8e20*/  ISETP.GT.AND P3, PT, R0, 0x8, P0 ;  /* 0x000000080000780c */ /* 0x000fc40000764270 */
[----:B------:R-:W-:Y:S02]  /*8e30*/  F2FP.TF32.F32.PACK_B R9, R9 ;  /* 0x00000009ff09723e */ /* 0x000fe400024050ff */
[C---:B------:R-:W-:Y:S01]  /*8e40*/  ISETP.GT.AND P0, PT, R3.reuse, 0x91, PT ;  /* 0x000000910300780c */ /* 0x040fe20003f04270 */
[----:B-1----:R-:W-:Y:S01]  /*8e50*/  FMUL R13, R98, R154 ;  /* 0x0000009a620d7220 */ /* 0x002fe20000400000 */
[----:B------:R-:W-:Y:S01]  /*8e60*/  F2FP.TF32.F32.PACK_B R119, R119 ;  /* 0x00000077ff77723e */ /* 0x000fe200024050ff */
        /* <DEDUP_REMOVED lines=89> */
[----:B------:R-:W-:-:S03]  /*9400*/  ISETP.GT.AND P1, PT, R3, 0xb8, PT ;  /* 0x000000b80300780c */ /* 0x000fc60003f24270 */
[----:B------:R1:W-:Y:S01]  /*9410*/  @P2 STG.E desc[UR36][R6.64+0x2c0], R13 ;  /* 0x0002c00d06002986 */ /* 0x0003e2000c101924 */
[C---:B------:R-:W-:Y:S02]  /*9420*/  ISETP.GT.AND P4, PT, R0.reuse, RZ, P1 ;  /* 0x000000ff0000720c */ /* 0x040fe40000f84270 */
[----:B------:R-:W-:Y:S01]  /*9430*/  ISETP.GT.AND P2, PT, R0, RZ, P0 ;  /* 0x000000ff0000720c */ /* 0x000fe20000744270 */
[-C--:B0-----:R-:W-:Y:S01]  /*9440*/  FMUL R9, R116, R154.reuse ;  /* 0x0000009a74097220 */ /* 0x081fe20000400000 */
[C---:B------:R-:W-:Y:S01]  /*9450*/  ISETP.GT.AND P1, PT, R0.reuse, 0x8, P1 ;  /* 0x000000080000780c */ /* 0x040fe20000f24270 */
[----:B------:R-:W-:Y:S01]  /*9460*/  @P3 STG.E desc[UR36][R6.64+0x2c4], R115 ;  /* 0x0002c47306003986 */ /* 0x000fe2000c101924 */
[----:B------:R-:W-:Y:S02]  /*9470*/  ISETP.GT.AND P3, PT, R0, 0x8, P0 ;  /* 0x000000080000780c */ /* 0x000fe40000764270 */
[----:B------:R-:W-:Y:S02]  /*9480*/  F2FP.TF32.F32.PACK_B R9, R9 ;  /* 0x00000009ff09723e */ /* 0x000fe400024050ff */
[----:B------:R-:W-:Y:S01]  /*9490*/  ISETP.GT.AND P0, PT, R3, 0xc1, PT ;  /* 0x000000c10300780c */ /* 0x000fe20003f04270 */
[----:B-1----:R-:W-:-:S02]  /*94a0*/  FMUL R13, R122, R154 ;  /* 0x0000009a7a0d7220 */ /* 0x002fc40000400000 */
[----:B------:R0:W-:Y:S03]  /*94b0*/  @P4 STG.E desc[UR36][R4.64+0x2e0], R9 ;  /* 0x0002e00904004986 */ /* 0x0001e6000c101924 */
        /* <DEDUP_REMOVED lines=93> */
[----:B------:R-:W-:Y:S02]  /*9a90*/  ISETP.GT.AND P0, PT, R3, 0xf9, PT ;  /* 0x000000f90300780c */ /* 0x000fe40003f04270 */
[----:B------:R-:W-:Y:S02]  /*9aa0*/  F2FP.TF32.F32.PACK_B R9, R9 ;  /* 0x00000009ff09723e */ /* 0x000fe400024050ff */
[----:B------:R-:W-:Y:S01]  /*9ab0*/  ISETP.GT.AND P3, PT, R0, 0x8, P3 ;  /* 0x000000080000780c */ /* 0x000fe20001f64270 */
[----:B-1----:R-:W-:-:S02]  /*9ac0*/  FMUL R11, R150, R154 ;  /* 0x0000009a960b7220 */ /* 0x002fc40000400000 */
[----:B------:R-:W-:Y:S01]  /*9ad0*/  @P4 STG.E desc[UR36][R4.64+0x3c0], R13 ;  /* 0x0003c00d04004986 */ /* 0x000fe2000c101924 */
[----:B------:R-:W-:Y:S01]  /*9ae0*/  ISETP.GT.AND P4, PT, R3, 0xf8, PT ;  /* 0x000000f80300780c */ /* 0x000fe20003f84270 */
[----:B------:R-:W-:Y:S01]  /*9af0*/  FMUL R3, R148, R154 ;  /* 0x0000009a94037220 */ /* 0x000fe20000400000 */
[----:B------:R-:W-:Y:S01]  /*9b00*/  F2FP.TF32.F32.PACK_B R11, R11 ;  /* 0x0000000bff0b723e */ /* 0x000fe200024050ff */
[----:B------:R-:W-:Y:S01]  /*9b10*/  @P1 STG.E desc[UR36][R4.64+0x3c4], R145 ;  /* 0x0003c49104001986 */ /* 0x000fe2000c101924 */
[C---:B------:R-:W-:Y:S02]  /*9b20*/  ISETP.GT.AND P1, PT, R0.reuse, RZ, P0 ;  /* 0x000000ff0000720c */ /* 0x040fe40000724270 */
[C---:B------:R-:W-:Y:S01]  /*9b30*/  ISETP.GT.AND P0, PT, R0.reuse, 0x8, P0 ;  /* 0x000000080000780c */ /* 0x040fe20000704270 */
[----:B------:R-:W-:Y:S01]  /*9b40*/  @P2 STG.E desc[UR36][R6.64+0x3c0], R9 ;  /* 0x0003c00906002986 */ /* 0x000fe2000c101924 */
[C---:B------:R-:W-:Y:S02]  /*9b50*/  ISETP.GT.AND P2, PT, R0.reuse, RZ, P4 ;  /* 0x000000ff0000720c */ /* 0x040fe40002744270 */
[----:B------:R-:W-:Y:S01]  /*9b60*/  ISETP.GT.AND P4, PT, R0, 0x8, P4 ;  /* 0x000000080000780c */ /* 0x000fe20002784270 */
[----:B------:R-:W-:Y:S01]  /*9b70*/  @P3 STG.E desc[UR36][R6.64+0x3c4], R147 ;  /* 0x0003c49306003986 */ /* 0x000fe2000c101924 */
[----:B------:R-:W-:-:S09]  /*9b80*/  F2FP.TF32.F32.PACK_B R3, R3 ;  /* 0x00000003ff03723e */ /* 0x000fd200024050ff */
[----:B------:R-:W-:Y:S04]  /*9b90*/  @P2 STG.E desc[UR36][R4.64+0x3e0], R3 ;  /* 0x0003e00304002986 */ /* 0x000fe8000c101924 */
[----:B------:R0:W-:Y:S02]  /*9ba0*/  @P1 STG.E desc[UR36][R4.64+0x3e4], R149 ;  /* 0x0003e49504001986 */ /* 0x0001e4000c101924 */
[----:B0-----:R-:W-:Y:S02]  /*9bb0*/  @P4 IMAD.MOV.U32 R4, RZ, RZ, R6 ;  /* 0x000000ffff044224 */ /* 0x001fe400078e0006 */
[----:B------:R-:W-:-:S05]  /*9bc0*/  @P4 IMAD.MOV.U32 R5, RZ, RZ, R7 ;  /* 0x000000ffff054224 */ /* 0x000fca00078e0007 */
[----:B------:R0:W-:Y:S04]  /*9bd0*/  @P4 STG.E desc[UR36][R4.64+0x3e0], R11 ;  /* 0x0003e00b04004986 */ /* 0x0001e8000c101924 */
[----:B------:R0:W-:Y:S02]  /*9be0*/  @P0 STG.E desc[UR36][R6.64+0x3e4], R151 ;  /* 0x0003e49706000986 */ /* 0x0001e4000c101924 */
.L_x_288:
[----:B------:R-:W-:Y:S05]  /*9bf0*/  BSYNC B0 ;  /* 0x0000000000007941 */ /* 0x000fea0003800000 */
.L_x_34:
[----:B------:R-:W-:Y:S01]  /*9c00*/  ULDC UR4, c[0x0][0xc] ;  /* 0x0000030000047ab9 */ /* 0x000fe20000000800 */
[----:B------:R-:W-:Y:S01]  /*9c10*/  ULDC UR5, c[0x0][0x10] ;  /* 0x0000040000057ab9 */ /* 0x000fe20000000800 */
[----:B0-----:R-:W0:Y:S01]  /*9c20*/  LDC R3, c[0x0][0x14] ;  /* 0x00000500ff037b82 */ /* 0x001e220000000800 */
[----:B------:R-:W-:Y:S01]  /*9c30*/  UIMAD.WIDE.U32 UR4, UR4, UR5, URZ ;  /* 0x00000005040472a5 */ /* 0x000fe2000f8e003f */
[----:B------:R-:W-:Y:S01]  /*9c40*/  PRMT R0, RZ, 0x7610, R0 ;  /* 0x00007610ff007816 */ /* 0x000fe20000000000 */
[----:B-----5:R-:W-:Y:S02]  /*9c50*/  IMAD.MOV.U32 R152, RZ, RZ, -0x1 ;  /* 0xffffffffff987424 */ /* 0x020fe400078e00ff */
[----:B------:R-:W-:Y:S02]  /*9c60*/  IMAD.MOV.U32 R23, RZ, RZ, -0x1 ;  /* 0xffffffffff177424 */ /* 0x000fe400078e00ff */
[----:B0-----:R-:W-:-:S04]  /*9c70*/  IMAD.WIDE.U32 R16, R3, UR4, R16 ;  /* 0x0000000403107c25 */ /* 0x001fc8000f8e0010 */
[----:B------:R-:W-:Y:S01]  /*9c80*/  IMAD R3, R3, UR5, RZ ;  /* 0x0000000503037c24 */ /* 0x000fe2000f8e02ff */
[----:B------:R-:W-:Y:S02]  /*9c90*/  ULDC.64 UR4, c[0x0][0x650] ;  /* 0x0001940000047ab9 */ /* 0x000fe40000000a00 */
[----:B------:R-:W-:Y:S01]  /*9ca0*/  ISETP.GE.U32.AND P0, PT, R16, UR4, PT ;  /* 0x0000000410007c0c */ /* 0x000fe2000bf06070 */
[----:B------:R-:W-:-:S05]  /*9cb0*/  IMAD.IADD R17, R17, 0x1, R3 ;  /* 0x0000000111117824 */ /* 0x000fca00078e0203 */
[----:B------:R-:W-:-:S13]  /*9cc0*/  ISETP.GE.U32.AND.EX P0, PT, R17, UR5, PT, P0 ;  /* 0x0000000511007c0c */ /* 0x000fda000bf06100 */
[----:B------:R-:W-:Y:S05]  /*9cd0*/  @P0 BRA `(.L_x_289) ;  /* 0x0000000400640947 */ /* 0x000fea0003800000 */
[----:B------:R-:W0:Y:S01]  /*9ce0*/  S2R R12, SR_CTAID.X ;  /* 0x00000000000c7919 */ /* 0x000e220000002500 */
[----:B----4-:R-:W4:Y:S01]  /*9cf0*/  LDC.64 R10, c[0x0][0x628] ;  /* 0x00018a00ff0a7b82 */ /* 0x010f220000000a00 */
[----:B------:R-:W-:Y:S01]  /*9d00*/  ULDC UR4, c[0x0][0x150] ;  /* 0x0000540000047ab9 */ /* 0x000fe20000000800 */
[----:B-123--:R-:W-:Y:S01]  /*9d10*/  IMAD.MOV.U32 R8, RZ, RZ, R16 ;  /* 0x000000ffff087224 */ /* 0x00efe200078e0010 */
[----:B------:R-:W1:Y:S01]  /*9d20*/  S2R R24, SR_CTAID.Y ;  /* 0x0000000000187919 */ /* 0x000e620000002600 */
[----:B------:R-:W-:-:S04]  /*9d30*/  IMAD.MOV.U32 R9, RZ, RZ, R17 ;  /* 0x000000ffff097224 */ /* 0x000fc800078e0011 */
[----:B------:R-:W2:Y:S08]  /*9d40*/  LDC R21, c[0x0][0x144] ;  /* 0x00005100ff157b82 */ /* 0x000eb00000000800 */
[----:B------:R-:W3:Y:S08]  /*9d50*/  LDC R0, c[0x0][0x630] ;  /* 0x00018c00ff007b82 */ /* 0x000ef00000000800 */
[----:B------:R-:W1:Y:S01]  /*9d60*/  LDC.64 R14, c[0x0][0x620] ;  /* 0x00018800ff0e7b82 */ /* 0x000e620000000a00 */
[----:B----4-:R-:W-:-:S04]  /*9d70*/  ISETP.NE.U32.AND P0, PT, R10, RZ, PT ;  /* 0x000000ff0a00720c */ /* 0x010fc80003f05070 */
[----:B------:R-:W-:Y:S02]  /*9d80*/  ISETP.NE.AND.EX P0, PT, R11, RZ, PT, P0 ;  /* 0x000000ff0b00720c */ /* 0x000fe40003f05300 */
[----:B0-----:R-:W-:-:S05]  /*9d90*/  I2FP.F32.U32 R3, R12 ;  /* 0x0000000c00037245 */ /* 0x001fca0000201000 */
[----:B------:R-:W-:-:S04]  /*9da0*/  FMUL R3, R3, UR4 ;  /* 0x0000000403037c20 */ /* 0x000fc80008400000 */
[----:B------:R0:W4:Y:S02]  /*9db0*/  F2I.U32.TRUNC.NTZ R20, R3 ;  /* 0x0000000300147305 */ /* 0x000124000020f000 */
[----:B--23--:R-:W-:Y:S05]  /*9dc0*/  @!P0 BRA `(.L_x_290) ;  /* 0x0000000000288947 */ /* 0x00cfea0003800000 */
[----:B0-----:R-:W0:Y:S02]  /*9dd0*/  LDC R3, c[0x0][0x634] ;  /* 0x00018d00ff037b82 */ /* 0x001e240000000800 */
        /* <DEDUP_REMOVED lines=9> */
.L_x_290:
[----:B------:R-:W2:Y:S01]  /*9e70*/  LDC.64 R30, c[0x0][0x640] ;  /* 0x00019000ff1e7b82 */ /* 0x000ea20000000a00 */
[-CC-:B------:R-:W-:Y:S01]  /*9e80*/  SHF.R.U64 R23, R8, R0.reuse, R9.reuse ;  /* 0x0000000008177219 */ /* 0x180fe20000001209 */
[----:B----4-:R-:W-:Y:S01]  /*9e90*/  IMAD.MOV R20, RZ, RZ, -R20 ;  /* 0x000000ffff147224 */ /* 0x010fe200078e0a14 */
[----:B------:R-:W-:Y:S01]  /*9ea0*/  SHF.R.U32.HI R0, RZ, R0, R9 ;  /* 0x00000000ff007219 */ /* 0x000fe20000011609 */
[----:B------:R-:W-:Y:S01]  /*9eb0*/  ULDC UR4, c[0x0][0x154] ;  /* 0x0000550000047ab9 */ /* 0x000fe20000000800 */
[----:B0-----:R-:W-:Y:S01]  /*9ec0*/  IADD3 R3, P0, RZ, -R23, RZ ;  /* 0x80000017ff037210 */ /* 0x001fe20007f1e0ff */
[----:B------:R-:W-:Y:S02]  /*9ed0*/  IMAD R26, R21, R20, R12 ;  /* 0x00000014151a7224 */ /* 0x000fe400078e020c */
[----:B------:R-:W0:Y:S01]  /*9ee0*/  LDC R6, c[0x0][0x618] ;  /* 0x00018600ff067b82 */ /* 0x000e220000000800 */
[----:B------:R-:W-:Y:S02]  /*9ef0*/  IMAD.MOV.U32 R7, RZ, RZ, 0x1 ;  /* 0x00000001ff077424 */ /* 0x000fe400078e00ff */
[----:B------:R-:W-:-:S04]  /*9f00*/  IMAD.X R5, RZ, RZ, ~R0, P0 ;  /* 0x000000ffff057224 */ /* 0x000fc800000e0e00 */
[-C--:B-1----:R-:W-:Y:S01]  /*9f10*/  IMAD R0, R5, R14.reuse, RZ ;  /* 0x0000000e05007224 */ /* 0x082fe200078e02ff */
[----:B------:R-:W1:Y:S01]  /*9f20*/  LDC R8, c[0x0][0x608] ;  /* 0x00018200ff087b82 */ /* 0x000e620000000800 */
[----:B------:R-:W-:-:S04]  /*9f30*/  IMAD.WIDE.U32 R4, R3, R14, R16 ;  /* 0x0000000e03047225 */ /* 0x000fc800078e0010 */
[----:B------:R-:W-:Y:S01]  /*9f40*/  IMAD R3, R3, R15, R0 ;  /* 0x0000000f03037224 */ /* 0x000fe200078e0200 */
[----:B------:R-:W-:Y:S02]  /*9f50*/  I2FP.F32.U32 R0, R24 ;  /* 0x0000001800007245 */ /* 0x000fe40000201000 */
[----:B------:R-:W3:Y:S01]  /*9f60*/  LDC R28, c[0x0][0x658] ;  /* 0x00019600ff1c7b82 */ /* 0x000ee20000000800 */
[----:B------:R-:W-:Y:S01]  /*9f70*/  IMAD.IADD R3, R5, 0x1, R3 ;  /* 0x0000000105037824 */ /* 0x000fe200078e0203 */
[----:B--2---:R-:W-:Y:S01]  /*9f80*/  ISETP.NE.U32.AND P0, PT, R30, RZ, PT ;  /* 0x000000ff1e00720c */ /* 0x004fe20003f05070 */
[----:B------:R-:W-:Y:S01]  /*9f90*/  FMUL R0, R0, UR4 ;  /* 0x0000000400007c20 */ /* 0x000fe20008400000 */
[----:B------:R-:W-:Y:S02]  /*9fa0*/  IMAD.MOV.U32 R5, RZ, RZ, -0x1 ;  /* 0xffffffffff057424 */ /* 0x000fe400078e00ff */
[----:B------:R-:W-:Y:S01]  /*9fb0*/  ISETP.NE.AND.EX P0, PT, R31, RZ, PT, P0 ;  /* 0x000000ff1f00720c */ /* 0x000fe20003f05300 */
[----:B------:R2:W4:Y:S01]  /*9fc0*/  F2I.U32.TRUNC.NTZ R13, R0 ;  /* 0x00000000000d7305 */ /* 0x000522000020f000 */
[----:B------:R-:W2:Y:S01]  /*9fd0*/  LDC R15, c[0x0][0x148] ;  /* 0x00005200ff0f7b82 */ /* 0x000ea20000000800 */
[----:B0-----:R-:W-:-:S02]  /*9fe0*/  SHF.R.U64 R12, R4, R6, R3 ;  /* 0x00000006040c7219 */ /* 0x001fc40000001203 */
[----:B------:R-:W-:-:S05]  /*9ff0*/  SHF.R.U32.HI R3, RZ, R6, R3 ;  /* 0x00000006ff037219 */ /* 0x000fca0000011603 */
[----:B------:R-:W0:Y:S01]  /*a000*/  LDC R20, c[0x0][0x600] ;  /* 0x00018000ff147b82 */ /* 0x000e220000000800 */
[-CC-:B-1----:R-:W-:Y:S02]  /*a010*/  SHF.R.U64 R10, R12, R8.reuse, R3.reuse ;  /* 0x000000080c0a7219 */ /* 0x182fe40000001203 */
[----:B------:R-:W-:-:S05]  /*a020*/  SHF.R.U32.HI R3, RZ, R8, R3 ;  /* 0x00000008ff037219 */ /* 0x000fca0000011603 */
[----:B------:R-:W1:Y:S01]  /*a030*/  LDC R21, c[0x0][0x648] ;  /* 0x00019200ff157b82 */ /* 0x000e620000000800 */
[-C--:B---3--:R-:W-:Y:S02]  /*a040*/  SHF.L.U32 R4, R5, R28.reuse, RZ ;  /* 0x0000001c05047219 */ /* 0x088fe400000006ff */
[-CC-:B------:R-:W-:Y:S02]  /*a050*/  SHF.R.U64 R14, R10, R28.reuse, R3.reuse ;  /* 0x0000001c0a0e7219 */ /* 0x180fe40000001203 */
[----:B------:R-:W-:Y:S02]  /*a060*/  SHF.R.U32.HI R5, RZ, R28, R3 ;  /* 0x0000001cff057219 */ /* 0x000fe40000011603 */
[----:B------:R-:W-:Y:S01]  /*a070*/  LOP3.LUT R153, RZ, R4, RZ, 0x33, !PT ;  /* 0x00000004ff997212 */ /* 0x000fe200078e33ff */
[----:B------:R-:W3:Y:S01]  /*a080*/  LDC R25, c[0x0][0x638] ;  /* 0x00018e00ff197b82 */ /* 0x000ee20000000800 */
[----:B------:R-:W-:Y:S01]  /*a090*/  SHF.L.U32 R28, R7, R28, RZ ;  /* 0x0000001c071c7219 */ /* 0x000fe200000006ff */
[----:B------:R-:W-:-:S06]  /*a0a0*/  IMAD.MOV.U32 R4, RZ, RZ, R14 ;  /* 0x000000ffff047224 */ /* 0x000fcc00078e000e */
[----:B------:R-:W0:Y:S01]  /*a0b0*/  LDC R27, c[0x0][0x610] ;  /* 0x00018400ff1b7b82 */ /* 0x000e220000000800 */
[----:B----4-:R-:W-:Y:S05]  /*a0c0*/  @!P0 BRA `(.L_x_291) ;  /* 0x0000000000288947 */ /* 0x010fea0003800000 */
        /* <DEDUP_REMOVED lines=10> */
.L_x_291:
[----:B------:R-:W-:Y:S01]  /*a170*/  ISETP.NE.AND P0, PT, R2, 0x1, PT ;  /* 0x000000010200780c */ /* 0x000fe20003f05270 */
[----:B------:R-:W-:Y:S01]  /*a180*/  IMAD.MOV R13, RZ, RZ, -R13 ;  /* 0x000000ffff0d7224 */ /* 0x000fe200078e0a0d */
[----:B-12---:R-:W-:Y:S01]  /*a190*/  SHF.R.U64 R0, R4, R21, R5 ;  /* 0x0000001504007219 */ /* 0x006fe20000001205 */
[----:B0-----:R-:W-:Y:S01]  /*a1a0*/  VIADD R5, R20, 0xffffffff ;  /* 0xffffffff14057836 */ /* 0x001fe20000000000 */
[----:B------:R-:W-:-:S03]  /*a1b0*/  LOP3.LUT R153, R10, R153, RZ, 0xc0, !PT ;  /* 0x000000990a997212 */ /* 0x000fc600078ec0ff */
[----:B------:R-:W-:Y:S01]  /*a1c0*/  IMAD.MOV R3, RZ, RZ, -R0 ;  /* 0x000000ffff037224 */ /* 0x000fe200078e0a00 */
[----:B------:R-:W-:Y:S01]  /*a1d0*/  LOP3.LUT R5, R12, R5, RZ, 0xc0, !PT ;  /* 0x000000050c057212 */ /* 0x000fe200078ec0ff */
[----:B------:R-:W-:Y:S02]  /*a1e0*/  IMAD R153, R28, R0, R153 ;  /* 0x000000001c997224 */ /* 0x000fe400078e0299 */
[----:B---3--:R-:W-:Y:S02]  /*a1f0*/  IMAD R0, R3, R25, R14 ;  /* 0x0000001903007224 */ /* 0x008fe400078e020e */
[----:B------:R-:W-:Y:S02]  /*a200*/  @P0 IMAD R26, R15, R13, R24 ;  /* 0x0000000d0f1a0224 */ /* 0x000fe400078e0218 */
[----:B------:R-:W-:Y:S02]  /*a210*/  IMAD R4, R0, R20, R5 ;  /* 0x0000001400047224 */ /* 0x000fe400078e0205 */
[----:B------:R-:W-:-:S02]  /*a220*/  IMAD R153, R153, R27, R26 ;  /* 0x0000001b99997224 */ /* 0x000fc400078e021a */
[----:B------:R-:W-:-:S03]  /*a230*/  IMAD.MOV.U32 R3, RZ, RZ, 0x1 ;  /* 0x00000001ff037424 */ /* 0x000fc600078e00ff */
[----:B------:R-:W-:Y:S02]  /*a240*/  SEL R152, R4, R153, !P0 ;  /* 0x0000009904987207 */ /* 0x000fe40004000000 */
[----:B------:R-:W-:Y:S02]  /*a250*/  PRMT R0, R3, 0x7610, R0 ;  /* 0x0000761003007816 */ /* 0x000fe40000000000 */
[----:B------:R-:W-:-:S07]  /*a260*/  SEL R153, R153, R4, !P0 ;  /* 0x0000000499997207 */ /* 0x000fce0004000000 */
.L_x_289:
[----:B------:R-:W-:-:S13]  /*a270*/  LOP3.LUT P0, RZ, R0, 0xff, RZ, 0xc0, !PT ;  /* 0x000000ff00ff7812 */ /* 0x000fda000780c0ff */
[----:B------:R-:W-:Y:S05]  /*a280*/  @P0 BRA `(.L_x_292) ;  /* 0xffffff6c00c80947 */ /* 0x000fea000383ffff */
[----:B------:R-:W-:Y:S05]  /*a290*/  EXIT ;  /* 0x000000000000794d */ /* 0x000fea0003800000 */
.L_x_7:
[----:B0-----:R-:W-:Y:S01]  /*a2a0*/  ULDC.64 UR4, c[0x0][0x650] ;  /* 0x0001940000047ab9 */ /* 0x001fe20000000a00 */
        /* <DEDUP_REMOVED lines=25> */
.L_x_294:
[----:B------:R-:W0:Y:S01]  /*a440*/  LDC.64 R28, c[0x0][0x640] ;  /* 0x00019000ff1c7b82 */ /* 0x000e220000000a00 */
[-CC-:B------:R-:W-:Y:S01]  /*a450*/  SHF.R.U64 R22, R12, R6.reuse, R13.reuse ;  /* 0x000000060c167219 */ /* 0x180fe2000000120d */
[----:B------:R-:W-:Y:S01]  /*a460*/  IMAD.MOV.U32 R30, RZ, RZ, 0x1 ;  /* 0x00000001ff1e7424 */ /* 0x000fe200078e00ff */
[----:B------:R-:W-:Y:S02]  /*a470*/  SHF.R.U32.HI R6, RZ, R6, R13 ;  /* 0x00000006ff067219 */ /* 0x000fe4000001160d */
        /* <DEDUP_REMOVED lines=8> */
[----:B------:R-:W-:Y:S01]  /*a500*/  IMAD.IADD R9, R9, 0x1, R11 ;  /* 0x0000000109097824 */ /* 0x000fe200078e020b */
[----:B0-----:R-:W-:-:S04]  /*a510*/  ISETP.NE.U32.AND P0, PT, R28, RZ, PT ;  /* 0x000000ff1c00720c */ /* 0x001fc80003f05070 */
[----:B------:R-:W-:Y:S02]  /*a520*/  ISETP.NE.AND.EX P0, PT, R29, RZ, PT, P0 ;  /* 0x000000ff1d00720c */ /* 0x000fe40003f05300 */
[----:B------:R-:W0:Y:S01]  /*a530*/  LDC R20, c[0x0][0x600] ;  /* 0x00018000ff147b82 */ /* 0x000e220000000800 */
[-CC-:B-1----:R-:W-:Y:S01]  /*a540*/  SHF.R.U64 R14, R8, R10.reuse, R9.reuse ;  /* 0x0000000a080e7219 */ /* 0x182fe20000001209 */
[----:B------:R-:W-:Y:S01]  /*a550*/  IMAD.MOV.U32 R8, RZ, RZ, -0x1 ;  /* 0xffffffffff087424 */ /* 0x000fe200078e00ff */
[----:B------:R-:W-:-:S05]  /*a560*/  SHF.R.U32.HI R9, RZ, R10, R9 ;  /* 0x0000000aff097219 */ /* 0x000fca0000011609 */
[----:B------:R-:W1:Y:S01]  /*a570*/  LDC R24, c[0x0][0x648] ;  /* 0x00019200ff187b82 */ /* 0x000e620000000800 */
[-CC-:B--2---:R-:W-:Y:S02]  /*a580*/  SHF.R.U64 R23, R14, R12.reuse, R9.reuse ;  /* 0x0000000c0e177219 */ /* 0x184fe40000001209 */
[----:B------:R-:W-:-:S05]  /*a590*/  SHF.R.U32.HI R6, RZ, R12, R9 ;  /* 0x0000000cff067219 */ /* 0x000fca0000011609 */
[----:B------:R-:W2:Y:S01]  /*a5a0*/  LDC R26, c[0x0][0x638] ;  /* 0x00018e00ff1a7b82 */ /* 0x000ea20000000800 */
[-C--:B---3--:R-:W-:Y:S02]  /*a5b0*/  SHF.L.U32 R8, R8, R27.reuse, RZ ;  /* 0x0000001b08087219 */ /* 0x088fe400000006ff */
[-CC-:B------:R-:W-:Y:S02]  /*a5c0*/  SHF.R.U64 R25, R23, R27.reuse, R6.reuse ;  /* 0x0000001b17197219 */ /* 0x180fe40000001206 */
[----:B------:R-:W-:Y:S02]  /*a5d0*/  LOP3.LUT R32, RZ, R8, RZ, 0x33, !PT ;  /* 0x00000008ff207212 */ /* 0x000fe400078e33ff */
[----:B------:R-:W-:Y:S01]  /*a5e0*/  SHF.R.U32.HI R9, RZ, R27, R6 ;  /* 0x0000001bff097219 */ /* 0x000fe20000011606 */
[----:B------:R-:W3:Y:S01]  /*a5f0*/  LDC R31, c[0x0][0x610] ;  /* 0x00018400ff1f7b82 */ /* 0x000ee20000000800 */
[----:B------:R-:W-:Y:S01]  /*a600*/  IMAD.MOV.U32 R8, RZ, RZ, R25 ;  /* 0x000000ffff087224 */ /* 0x000fe200078e0019 */
[----:B------:R-:W-:Y:S06]  /*a610*/  @!P0 BRA `(.L_x_295) ;  /* 0x0000000000288947 */ /* 0x000fec0003800000 */
        /* <DEDUP_REMOVED lines=10> */
.L_x_295:
[----:B------:R-:W-:Y:S02]  /*a6c0*/  ISETP.NE.AND P0, PT, R2, 0x1, PT ;  /* 0x000000010200780c */ /* 0x000fe40003f05270 */
[----:B-1----:R-:W-:Y:S01]  /*a6d0*/  SHF.R.U64 R6, R8, R24, R9 ;  /* 0x0000001808067219 */ /* 0x002fe20000001209 */
[----:B0-----:R-:W-:Y:S01]  /*a6e0*/  VIADD R9, R20, 0xffffffff ;  /* 0xffffffff14097836 */ /* 0x001fe20000000000 */
[----:B------:R-:W-:Y:S02]  /*a6f0*/  SHF.L.U32 R30, R30, R27, RZ ;  /* 0x0000001b1e1e7219 */ /* 0x000fe400000006ff */
[----:B------:R-:W-:Y:S01]  /*a700*/  LOP3.LUT R5, R23, R32, RZ, 0xc0, !PT ;  /* 0x0000002017057212 */ /* 0x000fe200078ec0ff */
[----:B------:R-:W-:-:S04]  /*a710*/  IMAD.MOV R8, RZ, RZ, -R6 ;  /* 0x000000ffff087224 */ /* 0x000fc800078e0a06 */
[----:B------:R-:W-:Y:S01]  /*a720*/  IMAD R6, R30, R6, R5 ;  /* 0x000000061e067224 */ /* 0x000fe200078e0205 */
[----:B------:R-:W-:Y:S01]  /*a730*/  LOP3.LUT R5, R14, R9, RZ, 0xc0, !PT ;  /* 0x000000090e057212 */ /* 0x000fe200078ec0ff */
[----:B------:R-:W-:Y:S02]  /*a740*/  @P0 IMAD R3, R7, R21, R4 ;  /* 0x0000001507030224 */ /* 0x000fe400078e0204 */
[----:B--2---:R-:W-:Y:S02]  /*a750*/  IMAD R4, R8, R26, R25 ;  /* 0x0000001a08047224 */ /* 0x004fe400078e0219 */
[----:B---3--:R-:W-:Y:S02]  /*a760*/  IMAD R3, R6, R31, R3 ;  /* 0x0000001f06037224 */ /* 0x008fe400078e0203 */
[----:B------:R-:W-:Y:S02]  /*a770*/  IMAD R4, R4, R20, R5 ;  /* 0x0000001404047224 */ /* 0x000fe400078e0205 */
[----:B------:R-:W-:-:S02]  /*a780*/  IMAD.MOV.U32 R8, RZ, RZ, 0x1 ;  /* 0x00000001ff087424 */ /* 0x000fc400078e00ff */
[----:B------:R-:W-:Y:S01]  /*a790*/  IMAD.MOV.U32 R6, RZ, RZ, R22 ;  /* 0x000000ffff067224 */ /* 0x000fe200078e0016 */
[----:B------:R-:W-:Y:S02]  /*a7a0*/  SEL R13, R4, R3, !P0 ;  /* 0x00000003040d7207 */ /* 0x000fe40004000000 */
[----:B------:R-:W-:-:S07]  /*a7b0*/  SEL R20, R3, R4, !P0 ;  /* 0x0000000403147207 */ /* 0x000fce0004000000 */
.L_x_293:
[----:B------:R-:W-:-:S08]  /*a7c0*/  NOP ;  /* 0x0000000000007918 */ /* 0x000fd00000000000 */
[----:B------:R-:W0:-:S00]  /*a7d0*/  USETMAXREG.DEALLOC.CTAPOOL 0x28 ;  /* 0x00000028000079c8 */ /* 0x000e0000080e0500 */
[----:B0-----:R-:W-:-:S13]  /*a7e0*/  ISETP.NE.AND P0, PT, R0, RZ, PT ;  /* 0x000000ff0000720c */ /* 0x001fda0003f05270 */
[----:B------:R-:W-:Y:S05]  /*a7f0*/  @P0 EXIT ;  /* 0x000000000000094d */ /* 0x000fea0003800000 */
[----:B------:R-:W-:Y:S01]  /*a800*/  LOP3.LUT P0, RZ, R8, 0xff, RZ, 0xc0, !PT ;  /* 0x000000ff08ff7812 */ /* 0x000fe2000780c0ff */
[----:B------:R-:W-:Y:S02]  /*a810*/  IMAD.MOV.U32 R0, RZ, RZ, 0x1 ;  /* 0x00000001ff007424 */ /* 0x000fe400078e00ff */
[----:B------:R-:W-:-:S10]  /*a820*/  IMAD.MOV.U32 R3, RZ, RZ, RZ ;  /* 0x000000ffff037224 */ /* 0x000fd400078e00ff */
[----:B------:R-:W-:Y:S05]  /*a830*/  @!P0 BRA `(.L_x_296) ;  /* 0x0000000c00408947 */ /* 0x000fea0003800000 */
[----:B------:R-:W0:Y:S01]  /*a840*/  LDC R0, c[0x0][0x28c] ;  /* 0x0000a300ff007b82 */ /* 0x000e220000000800 */
[----:B------:R-:W-:Y:S01]  /*a850*/  ULDC UR5, c[0x0][0x658] ;  /* 0x0001960000057ab9 */ /* 0x000fe20000000800 */
[----:B------:R-:W-:Y:S01]  /*a860*/  UMOV UR7, 0xffffffff ;  /* 0xffffffff00077882 */ /* 0x000fe20000000000 */
[----:B------:R-:W-:Y:S01]  /*a870*/  ULDC UR6, c[0x0][0xc] ;  /* 0x0000030000067ab9 */ /* 0x000fe20000000800 */
[----:B------:R-:W-:Y:S01]  /*a880*/  USHF.L.U32 UR8, UR7, UR5, URZ ;  /* 0x0000000507087299 */ /* 0x000fe2000800063f */
[----:B------:R-:W-:Y:S01]  /*a890*/  BSSY B0, `(.L_x_296) ;  /* 0x00000ca000007945 */ /* 0x000fe20003800000 */
[----:B------:R-:W-:Y:S01]  /*a8a0*/  UMOV UR9, 0x1 ;  /* 0x0000000100097882 */ /* 0x000fe20000000000 */
[----:B------:R-:W-:Y:S01]  /*a8b0*/  ULDC UR7, c[0x0][0x10] ;  /* 0x0000040000077ab9 */ /* 0x000fe20000000800 */
[----:B------:R-:W1:Y:S01]  /*a8c0*/  S2UR UR10, SR_CgaCtaId ;  /* 0x00000000000a79c3 */ /* 0x000e620000008800 */
[----:B------:R-:W-:Y:S01]  /*a8d0*/  UIMAD.WIDE.U32 UR6, UR6, UR7, URZ ;  /* 0x00000007060672a5 */ /* 0x000fe2000f8e003f */
[----:B------:R-:W-:Y:S01]  /*a8e0*/  IMAD.MOV.U32 R9, RZ, RZ, 0x1 ;  /* 0x00000001ff097424 */ /* 0x000fe200078e00ff */
[----:B------:R-:W-:Y:S01]  /*a8f0*/  USHF.L.U32 UR18, UR9, UR5, URZ ;  /* 0x0000000509127299 */ /* 0x000fe2000800063f */
[----:B------:R-:W-:Y:S01]  /*a900*/  LOP3.LUT R8, R19, 0x2, RZ, 0xfc, !PT ;  /* 0x0000000213087812 */ /* 0x000fe200078efcff */
[----:B------:R-:W-:Y:S01]  /*a910*/  ULDC UR4, c[0x0][0x600] ;  /* 0x0001800000047ab9 */ /* 0x000fe20000000800 */
[----:B------:R-:W-:Y:S01]  /*a920*/  ULDC UR5, c[0x0][0x14] ;  /* 0x0000050000057ab9 */ /* 0x000fe20000000800 */
[----:B------:R-:W-:-:S02]  /*a930*/  UIADD3 UR4, UR4, -0x1, URZ ;  /* 0xffffffff04047890 */ /* 0x000fc4000fffe03f */
[----:B------:R-:W-:Y:S02]  /*a940*/  UIMAD.WIDE.U32 UR22, UR6, UR5, URZ ;  /* 0x00000005061672a5 */ /* 0x000fe4000f8e003f */
[----:B------:R-:W-:Y:S02]  /*a950*/  UIMAD UR13, UR7, UR5, URZ ;  /* 0x00000005070d72a4 */ /* 0x000fe4000f8e023f */
[----:B------:R-:W-:Y:S02]  /*a960*/  ULOP3.LUT UR17, URZ, UR8, URZ, 0x33, !UPT ;  /* 0x000000083f117292 */ /* 0x000fe4000f8e333f */
[----:B------:R-:W-:Y:S01]  /*a970*/  UIADD3 UR13, UR23, UR13, URZ ;  /* 0x0000000d170d7290 */ /* 0x000fe2000fffe03f */
[----:B0-----:R-:W-:Y:S01]  /*a980*/  VIADD R0, R0, 0x1f ;  /* 0x0000001f00007836 */ /* 0x001fe20000000000 */
[----:B------:R-:W-:-:S04]  /*a990*/  ULDC.64 UR24, c[0x0][0x198] ;  /* 0x0000660000187ab9 */ /* 0x000fc80000000a00 */
[----:B------:R-:W-:Y:S01]  /*a9a0*/  SHF.R.S32.HI R3, RZ, 0x1f, R0 ;  /* 0x0000001fff037819 */ /* 0x000fe20000011400 */
[----:B-1----:R-:W-:-:S03]  /*a9b0*/  IMAD.U32 R11, RZ, RZ, UR10 ;  /* 0x0000000aff0b7e24 */ /* 0x002fc6000f8e00ff */
[----:B------:R-:W-:Y:S01]  /*a9c0*/  LEA.HI R3, R3, R0, RZ, 0x5 ;  /* 0x0000000003037211 */ /* 0x000fe200078f28ff */
[----:B------:R-:W-:-:S03]  /*a9d0*/  IMAD.MOV.U32 R0, RZ, RZ, 0x1 ;  /* 0x00000001ff007424 */ /* 0x000fc600078e00ff */
[----:B------:R-:W-:Y:S01]  /*a9e0*/  SHF.R.S32.HI R10, RZ, 0x5, R3 ;  /* 0x00000005ff0a7819 */ /* 0x000fe20000011403 */
[----:B------:R-:W-:-:S04]  /*a9f0*/  IMAD.MOV.U32 R3, RZ, RZ, RZ ;  /* 0x000000ffff037224 */ /* 0x000fc800078e00ff */
[----:B------:R-:W-:-:S07]  /*aa00*/  VIADD R12, R10, 0x1 ;  /* 0x000000010a0c7836 */ /* 0x000fce0000000000 */
.L_x_307:
[----:B------:R-:W-:-:S03]  /*aa10*/  UMOV UR5, 0xffffffff ;  /* 0xffffffff00057882 */ /* 0x000fc60000000000 */
[----:B------:R-:W-:Y:S05]  /*aa20*/  BRA.DIV UR5, `(.L_x_297) ;  /* 0x0000000e05d07947 */ /* 0x000fea000b800000 */
[----:B------:R-:W-:-:S13]  /*aa30*/  ELECT P6, URZ, PT ;  /* 0x00000000003f782f */ /* 0x000fda00038c0000 */
.L_x_319:
[----:B------:R-:W0:Y:S01]  /*aa40*/  LDC R4, c[0x0][0x28c] ;  /* 0x0000a300ff047b82 */ /* 0x000e220000000800 */
[----:B------:R-:W-:Y:S01]  /*aa50*/  BSSY B1, `(.L_x_298) ;  /* 0x000003b000017945 */ /* 0x000fe20003800000 */
[----:B0-----:R-:W-:-:S13]  /*aa60*/  ISETP.LT.OR P6, PT, R4, 0x1, !P6 ;  /* 0x000000010400780c */ /* 0x001fda00077c1670 */
[----:B------:R-:W-:Y:S05]  /*aa70*/  @P6 BRA `(.L_x_299) ;  /* 0x0000000000e06947 */ /* 0x000fea0003800000 */
[----:B------:R-:W-:Y:S02]  /*aa80*/  IMAD R20, R20, 0x2, R11 ;  /* 0x0000000214147824 */ /* 0x000fe400078e020b */
[----:B------:R-:W-:Y:S02]  /*aa90*/  IMAD.SHL.U32 R21, R13, 0x100, RZ ;  /* 0x000001000d157824 */ /* 0x000fe400078e00ff */
[----:B------:R-:W-:Y:S02]  /*aaa0*/  IMAD.MOV.U32 R22, RZ, RZ, RZ ;  /* 0x000000ffff167224 */ /* 0x000fe400078e00ff */
[----:B------:R-:W-:Y:S02]  /*aab0*/  IMAD.MOV.U32 R4, RZ, RZ, R12 ;  /* 0x000000ffff047224 */ /* 0x000fe400078e000c */
[----:B------:R-:W-:Y:S02]  /*aac0*/  IMAD.MOV.U32 R5, RZ, RZ, R0 ;  /* 0x000000ffff057224 */ /* 0x000fe400078e0000 */
[----:B------:R-:W-:-:S02]  /*aad0*/  IMAD.MOV.U32 R14, RZ, RZ, R3 ;  /* 0x000000ffff0e7224 */ /* 0x000fc400078e0003 */
[----:B------:R-:W-:-:S07]  /*aae0*/  IMAD.SHL.U32 R15, R20, 0x40, RZ ;  /* 0x00000040140f7824 */ /* 0x000fce00078e00ff */
.L_x_302:
[----:B------:R-:W0:Y:S01]  /*aaf0*/  S2UR UR5, SR_CgaCtaId ;  /* 0x00000000000579c3 */ /* 0x000e220000008800 */
[----:B------:R-:W-:Y:S02]  /*ab00*/  MOV R20, 0x400 ;  /* 0x0000040000147802 */ /* 0x000fe40000000f00 */
[----:B------:R-:W-:Y:S02]  /*ab10*/  SHF.L.U32 R7, R5, 0x1f, RZ ;  /* 0x0000001f05077819 */ /* 0x000fe400000006ff */
[----:B------:R-:W-:-:S13]  /*ab20*/  LOP3.LUT P1, RZ, R18, 0x7f, RZ, 0xc0, !PT ;  /* 0x0000007f12ff7812 */ /* 0x000fda000782c0ff */
[----:B------:R-:W1:Y:S01]  /*ab30*/  @!P1 LDC R13, c[0x0][0x500] ;  /* 0x00014000ff0d9b82 */ /* 0x000e620000000800 */
[----:B0-----:R-:W-:-:S05]  /*ab40*/  IMAD.U32 R11, RZ, RZ, UR5 ;  /* 0x00000005ff0b7e24 */ /* 0x001fca000f8e00ff */
[----:B------:R-:W-:-:S05]  /*ab50*/  LEA R23, R11, R20, 0x18 ;  /* 0x000000140b177211 */ /* 0x000fca00078ec0ff */
[----:B------:R-:W-:-:S04]  /*ab60*/  IMAD R20, R14, 0x8, R23 ;  /* 0x000000080e147824 */ /* 0x000fc800078e0217 */
[----:B------:R-:W0:Y:S02]  /*ab70*/  SYNCS.PHASECHK.TRANS64.TRYWAIT P0, [R20+URZ+0x28], R7 ;  /* 0x00002807140075a7 */ /* 0x000e24000800017f */
[----:B01----:R-:W-:Y:S05]  /*ab80*/  @!P0 BRA `(.L_x_300) ;  /* 0x0000000c00988947 */ /* 0x003fea0003800000 */
.L_x_320:
[----:B0-----:R-:W-:Y:S01]  /*ab90*/  PRMT R7, R8, 0x9910, RZ ;  /* 0x0000991008077816 */ /* 0x001fe200000000ff */
[----:B------:R0:W-:Y:S03]  /*aba0*/  @!P1 SYNCS.ARRIVE.TRANS64 RZ, [R20+URZ], R13 ;  /* 0x0000000d14ff99a7 */ /* 0x0001e6000800003f */
[----:B------:R-:W-:-:S13]  /*abb0*/  ISETP.NE.AND P0, PT, R7, 0x2, PT ;  /* 0x000000020700780c */ /* 0x000fda0003f05270 */
[----:B0-----:R-:W-:Y:S05]  /*abc0*/  @P0 BRA `(.L_x_301) ;  /* 0x0000000000040947 */ /* 0x001fea0003800000 */
[----:B------:R-:W-:Y:S01]  /*abd0*/  BPT.TRAP 0x1 ;  /* 0x000000040000795c */ /* 0x000fe20000300000 */
.L_x_301:
[----:B------:R-:W-:Y:S01]  /*abe0*/  IMAD R7, R14, 0x2, R11 ;  /* 0x000000020e077824 */ /* 0x000fe200078e020b */
[----:B------:R-:W-:Y:S01]  /*abf0*/  R2UR UR9, R20 ;  /* 0x00000000140972ca */ /* 0x000fe200000e0000 */
[----:B------:R-:W-:Y:S01]  /*ac00*/  VIADD R4, R4, 0xffffffff ;  /* 0xffffffff04047836 */ /* 0x000fe20000000000 */
[----:B------:R-:W-:Y:S01]  /*ac10*/  UIADD3 UR6, UP0, UR24, 0xf0, URZ ;  /* 0x000000f018067890 */ /* 0x000fe2000ff1e03f */
[----:B------:R-:W-:Y:S01]  /*ac20*/  IMAD.SHL.U32 R7, R7, 0x800, RZ ;  /* 0x0000080007077824 */ /* 0x000fe200078e00ff */
[----:B------:R-:W-:Y:S01]  /*ac30*/  R2UR UR11, R15 ;  /* 0x000000000f0b72ca */ /* 0x000fe200000e0000 */
[----:B------:R-:W-:Y:S01]  /*ac40*/  UIADD3 UR26, UP1, UR24, 0x1f0, URZ ;  /* 0x000001f0181a7890 */ /* 0x000fe2000ff3e03f */
[----:B------:R-:W-:Y:S01]  /*ac50*/  R2UR UR10, R22 ;  /* 0x00000000160a72ca */ /* 0x000fe200000e0000 */
[--C-:B------:R-:W-:Y:S01]  /*ac60*/  IMAD R7, R7, 0x4, R23.reuse ;  /* 0x0000000407077824 */ /* 0x100fe200078e0217 */
[----:B------:R-:W-:Y:S01]  /*ac70*/  R2UR UR12, R6 ;  /* 0x00000000060c72ca */ /* 0x000fe200000e0000 */
[C---:B------:R-:W-:Y:S01]  /*ac80*/  IMAD R23, R14.reuse, 0x8000, R23 ;  /* 0x000080000e177824 */ /* 0x040fe200078e0217 */
[----:B------:R-:W-:Y:S01]  /*ac90*/  R2UR UR19, R21 ;  /* 0x00000000151372ca */ /* 0x000fe200000e0000 */
[----:B------:R-:W-:Y:S01]  /*aca0*/  UIADD3.X UR7, URZ, UR25, URZ, UP0, !UPT ;  /* 0x000000193f077290 */ /* 0x000fe200087fe43f */
[----:B------:R-:W-:Y:S01]  /*acb0*/  R2UR UR5, R7 ;  /* 0x00000000070572ca */ /* 0x000fe200000e0000 */
[----:B------:R-:W-:Y:S01]  /*acc0*/  VIADD R14, R14, 0x1 ;  /* 0x000000010e0e7836 */ /* 0x000fe20000000000 */
[----:B------:R-:W-:Y:S01]  /*acd0*/  R2UR UR8, R23 ;  /* 0x00000000170872ca */ /* 0x000fe200000e0000 */
[----:B------:R-:W-:Y:S01]  /*ace0*/  UIADD3.X UR27, URZ, UR25, URZ, UP1, !UPT ;  /* 0x000000193f1b7290 */ /* 0x000fe20008ffe43f */
[----:B------:R-:W-:Y:S01]  /*acf0*/  ISETP.GT.AND P1, PT, R4, 0x1, PT ;  /* 0x000000010400780c */ /* 0x000fe20003f24270 */
[----:B------:R-:W-:Y:S01]  /*ad00*/  UMOV UR20, 0x30000 ;  /* 0x0003000000147882 */ /* 0x000fe20000000000 */
[----:B------:R-:W-:Y:S01]  /*ad10*/  UMOV UR14, 0x0 ;  /* 0x00000000000e7882 */ /* 0x000fe20000000000 */
[----:B------:R-:W-:Y:S01]  /*ad20*/  UMOV UR15, 0x10000000 ;  /* 0x10000000000f7882 */ /* 0x000fe20000000000 */
[----:B------:R-:W-:Y:S01]  /*ad30*/  ISETP.NE.AND P0, PT, R14, 0x5, PT ;  /* 0x000000050e00780c */ /* 0x000fe20003f05270 */
[----:B------:R-:W-:-:S03]  /*ad40*/  VIADD R22, R22, 0x20 ;  /* 0x0000002016167836 */ /* 0x000fc60000000000 */
[----:B------:R-:W-:Y:S01]  /*ad50*/  SEL R20, RZ, 0x1, P0 ;  /* 0x00000001ff147807 */ /* 0x000fe20000000000 */
[----:B------:R-:W-:Y:S01]  /*ad60*/  UIADD3 UR5, UR5, 0x100, URZ ;  /* 0x0000010005057890 */ /* 0x000fe2000fffe03f */
[----:B------:R-:W-:Y:S01]  /*ad70*/  SEL R14, R14, RZ, P0 ;  /* 0x000000ff0e0e7207 */ /* 0x000fe20000000000 */
[----:B------:R-:W-:Y:S01]  /*ad80*/  UIADD3 UR16, UR8, 0x14100, URZ ;  /* 0x0001410008107890 */ /* 0x000fe2000fffe03f */
[----:B------:R-:W-:-:S04]  /*ad90*/  LOP3.LUT R5, R5, R20, RZ, 0x3c, !PT ;  /* 0x0000001405057212 */ /* 0x000fc800078e3cff */
[----:B------:R-:W-:Y:S02]  /*ada0*/  UMOV UR8, UR5 ;  /* 0x0000000500087c82 */ /* 0x000fe40008000000 */
[----:B------:R0:W-:Y:S02]  /*adb0*/  UTMALDG.3D.MULTICAST [UR8], [UR6], UR20, desc[UR14] ;  /* 0x00000e08060073b4 */ /* 0x0001e40008011814 */
[----:B0-----:R-:W-:Y:S01]  /*adc0*/  UMOV UR8, UR16 ;  /* 0x0000001000087c82 */ /* 0x001fe20008000000 */
[----:B------:R-:W-:Y:S02]  /*add0*/  UMOV UR11, UR19 ;  /* 0x00000013000b7c82 */ /* 0x000fe40008000000 */
[----:B------:R0:W-:Y:S02]  /*ade0*/  UTMALDG.3D [UR8], [UR26], desc[UR14] ;  /* 0x00000e081a0075b4 */ /* 0x0001e40008011000 */
[----:B0-----:R-:W-:Y:S05]  /*adf0*/  @P1 BRA `(.L_x_302) ;  /* 0xfffffffc003c1947 */ /* 0x001fea000383ffff */
.L_x_299:
[----:B------:R-:W-:Y:S05]  /*ae00*/  BSYNC B1 ;  /* 0x0000000000017941 */ /* 0x000fea0003800000 */
.L_x_298:
[----:B------:R-:W-:Y:S01]  /*ae10*/  LOP3.LUT P1, RZ, R9, 0xff, RZ, 0xc0, !PT ;  /* 0x000000ff09ff7812 */ /* 0x000fe2000782c0ff */
[C---:B------:R-:W-:Y:S01]  /*ae20*/  IMAD.IADD R6, R10.reuse, 0x1, R3 ;  /* 0x000000010a067824 */ /* 0x040fe200078e0203 */
[----:B------:R-:W-:Y:S01]  /*ae30*/  ULDC.64 UR6, c[0x0][0x650] ;  /* 0x0001940000067ab9 */ /* 0x000fe20000000a00 */
[----:B------:R-:W-:Y:S01]  /*ae40*/  ISETP.GE.U32.AND P2, PT, R10, 0x5, PT ;  /* 0x000000050a00780c */ /* 0x000fe20003f46070 */
[----:B------:R-:W-:Y:S01]  /*ae50*/  BSSY B1, `(.L_x_303) ;  /* 0x000006b000017945 */ /* 0x000fe20003800000 */
[----:B------:R-:W-:Y:S01]  /*ae60*/  IMAD.MOV.U32 R20, RZ, RZ, -0x1 ;  /* 0xffffffffff147424 */ /* 0x000fe200078e00ff */
[----:B------:R-:W-:Y:S01]  /*ae70*/  ISETP.GT.U32.AND P0, PT, R6, 0x4, PT ;  /* 0x000000040600780c */ /* 0x000fe20003f04070 */
[----:B------:R-:W-:Y:S01]  /*ae80*/  IMAD.MOV.U32 R13, RZ, RZ, -0x1 ;  /* 0xffffffffff0d7424 */ /* 0x000fe200078e00ff */
[----:B------:R-:W-:Y:S02]  /*ae90*/  PRMT R9, RZ, 0x7610, R9 ;  /* 0x00007610ff097816 */ /* 0x000fe40000000009 */
[----:B------:R-:W-:-:S03]  /*aea0*/  ISETP.LT.U32.AND P0, PT, R10, 0x5, P0 ;  /* 0x000000050a00780c */ /* 0x000fc60000701070 */
[----:B------:R-:W0:Y:S01]  /*aeb0*/  @P1 S2R R11, SR_CgaCtaId ;  /* 0x00000000000b1919 */ /* 0x000e220000008800 */
[----:B------:R-:W-:-:S04]  /*aec0*/  @P1 MOV R4, 0x400 ;  /* 0x0000040000041802 */ /* 0x000fc80000000f00 */
[----:B0-----:R-:W-:Y:S01]  /*aed0*/  @P1 LEA R3, R11, R4, 0x18 ;  /* 0x000000040b031211 */ /* 0x001fe200078ec0ff */
[----:B------:R-:W-:-:S03]  /*aee0*/  IMAD.WIDE.U32 R4, R6, -0x33333333, RZ ;  /* 0xcccccccd06047825 */ /* 0x000fc600078e00ff */
[----:B------:R0:W-:Y:S01]  /*aef0*/  @P1 SYNCS.ARRIVE.TRANS64.A1T0 RZ, [R3+URZ+0x68], RZ ;  /* 0x000068ff03ff19a7 */ /* 0x0001e2000810003f */
[----:B------:R-:W-:Y:S02]  /*af00*/  IADD3 R16, P1, R16, UR22, RZ ;  /* 0x0000001610107c10 */ /* 0x000fe4000ff3e0ff */
[----:B------:R-:W-:Y:S02]  /*af10*/  SHF.R.U32.HI R5, RZ, 0x2, R5 ;  /* 0x00000002ff057819 */ /* 0x000fe40000011605 */
[----:B------:R-:W-:Y:S02]  /*af20*/  IADD3.X R17, R17, UR13, RZ, P1, !PT ;  /* 0x0000000d11117c10 */ /* 0x000fe40008ffe4ff */
[----:B------:R-:W-:Y:S02]  /*af30*/  PRMT R4, RZ, 0x7610, R4 ;  /* 0x00007610ff047816 */ /* 0x000fe40000000004 */
[----:B0-----:R-:W-:Y:S02]  /*af40*/  SEL R3, RZ, 0x1, !P0 ;  /* 0x00000001ff037807 */ /* 0x001fe40004000000 */
[----:B------:R-:W-:-:S02]  /*af50*/  ISETP.GE.U32.AND P0, PT, R16, UR6, PT ;  /* 0x0000000610007c0c */ /* 0x000fc4000bf06070 */
[----:B------:R-:W-:Y:S01]  /*af60*/  LOP3.LUT R0, R0, R3, RZ, 0x3c, !PT ;  /* 0x0000000300007212 */ /* 0x000fe200078e3cff */
[----:B------:R-:W-:Y:S01]  /*af70*/  IMAD R3, R5, -0x5, R6 ;  /* 0xfffffffb05037824 */ /* 0x000fe200078e0206 */
[----:B------:R-:W-:Y:S01]  /*af80*/  ISETP.GE.U32.AND.EX P0, PT, R17, UR7, PT, P0 ;  /* 0x0000000711007c0c */ /* 0x000fe2000bf06100 */
[----:B------:R-:W-:Y:S01]  /*af90*/  IMAD.MOV.U32 R6, RZ, RZ, -0x1 ;  /* 0xffffffffff067424 */ /* 0x000fe200078e00ff */
[----:B------:R-:W-:-:S11]  /*afa0*/  @P2 LOP3.LUT R0, R0, 0x1, R5, 0x78, !PT ;  /* 0x0000000100002812 */ /* 0x000fd600078e7805 */
[----:B------:R-:W-:Y:S05]  /*afb0*/  @P0 BRA `(.L_x_304) ;  /* 0x0000000400500947 */ /* 0x000fea0003800000 */
[----:B------:R-:W0:Y:S01]  /*afc0*/  S2R R15, SR_CTAID.X ;  /* 0x00000000000f7919 */ /* 0x000e220000002500 */
[----:B------:R-:W-:Y:S01]  /*afd0*/  ULDC.64 UR6, c[0x0][0x628] ;  /* 0x00018a0000067ab9 */ /* 0x000fe20000000a00 */
[----:B------:R-:W1:Y:S01]  /*afe0*/  LDC R20, c[0x0][0x144] ;  /* 0x00005100ff147b82 */ /* 0x000e620000000800 */
[----:B------:R-:W-:Y:S01]  /*aff0*/  ISETP.NE.U32.AND P0, PT, RZ, UR6, PT ;  /* 0x00000006ff007c0c */ /* 0x000fe2000bf05070 */
[----:B------:R-:W2:Y:S01]  /*b000*/  S2R R13, SR_CTAID.Y ;  /* 0x00000000000d7919 */ /* 0x000ea20000002600 */
[----:B------:R-:W-:Y:S01]  /*b010*/  ULDC UR8, c[0x0][0x630] ;  /* 0x00018c0000087ab9 */ /* 0x000fe20000000800 */
[----:B------:R-:W-:Y:S01]  /*b020*/  ULDC UR9, c[0x0][0x150] ;  /* 0x0000540000097ab9 */ /* 0x000fe20000000800 */
[----:B------:R-:W-:Y:S01]  /*b030*/  ISETP.NE.AND.EX P0, PT, RZ, UR7, PT, P0 ;  /* 0x00000007ff007c0c */ /* 0x000fe2000bf05300 */
[----:B------:R-:W-:Y:S02]  /*b040*/  IMAD.MOV.U32 R4, RZ, RZ, R16 ;  /* 0x000000ffff047224 */ /* 0x000fe400078e0010 */
[----:B------:R-:W-:Y:S01]  /*b050*/  IMAD.MOV.U32 R5, RZ, RZ, R17 ;  /* 0x000000ffff057224 */ /* 0x000fe200078e0011 */
[----:B0-----:R-:W-:-:S09]  /*b060*/  I2FP.F32.U32 R22, R15 ;  /* 0x0000000f00167245 */ /* 0x001fd20000201000 */
[----:B------:R-:W-:Y:S05]  /*b070*/  @!P0 BRA `(.L_x_305) ;  /* 0x0000000000288947 */ /* 0x000fea0003800000 */
[----:B------:R-:W-:Y:S02]  /*b080*/  ULDC UR5, c[0x0][0x634] ;  /* 0x00018d0000057ab9 */ /* 0x000fe40000000800 */
[----:B------:R-:W-:-:S05]  /*b090*/  IADD3 R5, P0, R16, UR5, RZ ;  /* 0x0000000510057c10 */ /* 0x000fca000ff1e0ff */
[----:B------:R-:W-:-:S04]  /*b0a0*/  IMAD.X R21, RZ, RZ, R17, P0 ;  /* 0x000000ffff157224 */ /* 0x000fc800000e0611 */
[----:B------:R-:W-:-:S04]  /*b0b0*/  IMAD.WIDE.U32 R6, R21, UR6, RZ ;  /* 0x0000000615067c25 */ /* 0x000fc8000f8e00ff */
[----:B------:R-:W-:-:S04]  /*b0c0*/  IMAD.WIDE.U32 R6, P0, R5, UR7, R6 ;  /* 0x0000000705067c25 */ /* 0x000fc8000f800006 */
[----:B------:R-:W-:-:S04]  /*b0d0*/  IMAD.WIDE.U32 R4, R5, UR6, RZ ;  /* 0x0000000605047c25 */ /* 0x000fc8000f8e00ff */
[----:B------:R-:W-:Y:S01]  /*b0e0*/  IMAD.MOV.U32 R4, RZ, RZ, R7 ;  /* 0x000000ffff047224 */ /* 0x000fe200078e0007 */
[----:B------:R-:W-:Y:S01]  /*b0f0*/  IADD3 RZ, P1, R5, R6, RZ ;  /* 0x0000000605ff7210 */ /* 0x000fe20007f3e0ff */
[----:B------:R-:W-:-:S04]  /*b100*/  IMAD.X R5, RZ, RZ, RZ, P0 ;  /* 0x000000ffff057224 */ /* 0x000fc800000e06ff */
[----:B------:R-:W-:-:S08]  /*b110*/  IMAD.WIDE.U32.X R4, R21, UR7, R4, P1 ;  /* 0x0000000715047c25 */ /* 0x000fd000088e0404 */
.L_x_305:
[----:B------:R-:W-:Y:S01]  /*b120*/  FMUL R22, R22, UR9 ;  /* 0x0000000916167c20 */ /* 0x000fe20008400000 */
[--C-:B------:R-:W-:Y:S01]  /*b130*/  SHF.R.U64 R14, R4, UR8, R5.reuse ;  /* 0x00000008040e7c19 */ /* 0x100fe20008001205 */
[----:B------:R-:W-:Y:S01]  /*b140*/  ULDC.64 UR6, c[0x0][0x620] ;  /* 0x0001880000067ab9 */ /* 0x000fe20000000a00 */
[----:B------:R-:W-:Y:S01]  /*b150*/  SHF.R.U32.HI R4, RZ, UR8, R5 ;  /* 0x00000008ff047c19 */ /* 0x000fe20008011605 */
[----:B------:R-:W-:Y:S01]  /*b160*/  ULDC.64 UR8, c[0x0][0x640] ;  /* 0x0001900000087ab9 */ /* 0x000fe20000000a00 */
[----:B------:R-:W-:Y:S01]  /*b170*/  IADD3 R5, P0, RZ, -R14, RZ ;  /* 0x8000000eff057210 */ /* 0x000fe20007f1e0ff */
[----:B------:R-:W0:Y:S01]  /*b180*/  F2I.U32.TRUNC.NTZ R22, R22 ;  /* 0x0000001600167305 */ /* 0x000e22000020f000 */
[----:B------:R-:W-:-:S03]  /*b190*/  ULDC UR5, c[0x0][0x618] ;  /* 0x0001860000057ab9 */ /* 0x000fc60000000800 */
[----:B------:R-:W-:Y:S01]  /*b1a0*/  IMAD.X R4, RZ, RZ, ~R4, P0 ;  /* 0x000000ffff047224 */ /* 0x000fe200000e0e04 */
[----:B------:R-:W-:-:S03]  /*b1b0*/  ISETP.NE.U32.AND P0, PT, RZ, UR8, PT ;  /* 0x00000008ff007c0c */ /* 0x000fc6000bf05070 */
[----:B------:R-:W-:Y:S01]  /*b1c0*/  IMAD R4, R4, UR6, RZ ;  /* 0x0000000604047c24 */ /* 0x000fe2000f8e02ff */
[----:B------:R-:W-:-:S03]  /*b1d0*/  ISETP.NE.AND.EX P0, PT, RZ, UR9, PT, P0 ;  /* 0x00000009ff007c0c */ /* 0x000fc6000bf05300 */
[C---:B------:R-:W-:Y:S02]  /*b1e0*/  IMAD R7, R5.reuse, UR7, R4 ;  /* 0x0000000705077c24 */ /* 0x040fe4000f8e0204 */
[----:B------:R-:W-:Y:S01]  /*b1f0*/  IMAD.WIDE.U32 R4, R5, UR6, R16 ;  /* 0x0000000605047c25 */ /* 0x000fe2000f8e0010 */
[----:B------:R-:W-:-:S03]  /*b200*/  ULDC UR6, c[0x0][0x154] ;  /* 0x0000550000067ab9 */ /* 0x000fc60000000800 */
[----:B0-----:R-:W-:Y:S02]  /*b210*/  IMAD.MOV R6, RZ, RZ, -R22 ;  /* 0x000000ffff067224 */ /* 0x001fe400078e0a16 */
[----:B------:R-:W-:Y:S02]  /*b220*/  IMAD.IADD R5, R5, 0x1, R7 ;  /* 0x0000000105057824 */ /* 0x000fe400078e0207 */
[----:B-1----:R-:W-:Y:S01]  /*b230*/  IMAD R15, R20, R6, R15 ;  /* 0x00000006140f7224 */ /* 0x002fe200078e020f */
[----:B--2---:R-:W-:Y:S01]  /*b240*/  I2FP.F32.U32 R6, R13 ;  /* 0x0000000d00067245 */ /* 0x004fe20000201000 */
[----:B------:R-:W0:Y:S01]  /*b250*/  LDC R20, c[0x0][0x148] ;  /* 0x00005200ff147b82 */ /* 0x000e220000000800 */
[--C-:B------:R-:W-:Y:S02]  /*b260*/  SHF.R.U64 R21, R4, UR5, R5.reuse ;  /* 0x0000000504157c19 */ /* 0x100fe40008001205 */
[----:B------:R-:W-:Y:S01]  /*b270*/  SHF.R.U32.HI R4, RZ, UR5, R5 ;  /* 0x00000005ff047c19 */ /* 0x000fe20008011605 */
[----:B------:R-:W-:Y:S01]  /*b280*/  FMUL R6, R6, UR6 ;  /* 0x0000000606067c20 */ /* 0x000fe20008400000 */
[----:B------:R-:W-:-:S02]  /*b290*/  ULDC UR5, c[0x0][0x608] ;  /* 0x0001820000057ab9 */ /* 0x000fc40000000800 */
[--C-:B------:R-:W-:Y:S01]  /*b2a0*/  SHF.R.U64 R23, R21, UR5, R4.reuse ;  /* 0x0000000515177c19 */ /* 0x100fe20008001204 */
[----:B------:R1:W2:Y:S01]  /*b2b0*/  F2I.U32.TRUNC.NTZ R24, R6 ;  /* 0x0000000600187305 */ /* 0x0002a2000020f000 */
[----:B------:R-:W-:Y:S01]  /*b2c0*/  SHF.R.U32.HI R4, RZ, UR5, R4 ;  /* 0x00000005ff047c19 */ /* 0x000fe20008011604 */
[----:B------:R-:W-:-:S03]  /*b2d0*/  ULDC UR5, c[0x0][0x658] ;  /* 0x0001960000057ab9 */ /* 0x000fc60000000800 */
[--C-:B------:R-:W-:Y:S02]  /*b2e0*/  SHF.R.U64 R22, R23, UR5, R4.reuse ;  /* 0x0000000517167c19 */ /* 0x100fe40008001204 */
[----:B------:R-:W-:-:S03]  /*b2f0*/  SHF.R.U32.HI R25, RZ, UR5, R4 ;  /* 0x00000005ff197c19 */ /* 0x000fc60008011604 */
[----:B------:R-:W-:Y:S02]  /*b300*/  IMAD.MOV.U32 R4, RZ, RZ, R22 ;  /* 0x000000ffff047224 */ /* 0x000fe400078e0016 */
[----:B------:R-:W-:Y:S01]  /*b310*/  IMAD.MOV.U32 R5, RZ, RZ, R25 ;  /* 0x000000ffff057224 */ /* 0x000fe200078e0019 */
[----:B-1----:R-:W-:Y:S06]  /*b320*/  @!P0 BRA `(.L_x_306) ;  /* 0x0000000000288947 */ /* 0x002fec0003800000 */
        /* <DEDUP_REMOVED lines=10> */
.L_x_306:
[----:B------:R-:W-:Y:S01]  /*b3d0*/  ISETP.NE.AND P0, PT, R2, 0x1, PT ;  /* 0x000000010200780c */ /* 0x000fe20003f05270 */
[----:B------:R-:W-:Y:S01]  /*b3e0*/  ULDC UR5, c[0x0][0x648] ;  /* 0x0001920000057ab9 */ /* 0x000fe20000000800 */
[----:B------:R-:W-:Y:S01]  /*b3f0*/  LOP3.LUT R23, R23, UR17, RZ, 0xc0, !PT ;  /* 0x0000001117177c12 */ /* 0x000fe2000f8ec0ff */
[----:B--2---:R-:W-:Y:S01]  /*b400*/  IMAD.MOV R24, RZ, RZ, -R24 ;  /* 0x000000ffff187224 */ /* 0x004fe200078e0a18 */
[----:B------:R-:W-:Y:S01]  /*b410*/  SHF.R.U64 R4, R4, UR5, R5 ;  /* 0x0000000504047c19 */ /* 0x000fe20008001205 */
[----:B------:R-:W-:Y:S01]  /*b420*/  ULDC UR5, c[0x0][0x638] ;  /* 0x00018e0000057ab9 */ /* 0x000fe20000000800 */
[----:B------:R-:W-:Y:S01]  /*b430*/  LOP3.LUT R21, R21, UR4, RZ, 0xc0, !PT ;  /* 0x0000000415157c12 */ /* 0x000fe2000f8ec0ff */
[----:B------:R-:W-:Y:S01]  /*b440*/  ULDC UR6, c[0x0][0x610] ;  /* 0x0001840000067ab9 */ /* 0x000fe20000000800 */
[----:B------:R-:W-:Y:S02]  /*b450*/  IMAD.MOV.U32 R6, RZ, RZ, R14 ;  /* 0x000000ffff067224 */ /* 0x000fe400078e000e */
[----:B------:R-:W-:-:S02]  /*b460*/  IMAD.MOV R5, RZ, RZ, -R4 ;  /* 0x000000ffff057224 */ /* 0x000fc400078e0a04 */
[----:B------:R-:W-:Y:S02]  /*b470*/  IMAD R4, R4, UR18, R23 ;  /* 0x0000001204047c24 */ /* 0x000fe4000f8e0217 */
[----:B0-----:R-:W-:Y:S02]  /*b480*/  @P0 IMAD R15, R20, R24, R13 ;  /* 0x00000018140f0224 */ /* 0x001fe400078e020d */
[----:B------:R-:W-:Y:S01]  /*b490*/  IMAD R22, R5, UR5, R22 ;  /* 0x0000000505167c24 */ /* 0x000fe2000f8e0216 */
[----:B------:R-:W-:Y:S01]  /*b4a0*/  ULDC UR5, c[0x0][0x600] ;  /* 0x0001800000057ab9 */ /* 0x000fe20000000800 */
[----:B------:R-:W-:Y:S02]  /*b4b0*/  IMAD R15, R4, UR6, R15 ;  /* 0x00000006040f7c24 */ /* 0x000fe4000f8e020f */
[----:B------:R-:W-:Y:S02]  /*b4c0*/  IMAD R22, R22, UR5, R21 ;  /* 0x0000000516167c24 */ /* 0x000fe4000f8e0215 */
[----:B------:R-:W-:-:S03]  /*b4d0*/  IMAD.MOV.U32 R4, RZ, RZ, 0x1 ;  /* 0x00000001ff047424 */ /* 0x000fc600078e00ff */
[----:B------:R-:W-:Y:S02]  /*b4e0*/  SEL R13, R22, R15, !P0 ;  /* 0x0000000f160d7207 */ /* 0x000fe40004000000 */
[----:B------:R-:W-:-:S07]  /*b4f0*/  SEL R20, R15, R22, !P0 ;  /* 0x000000160f147207 */ /* 0x000fce0004000000 */
.L_x_304:
[----:B------:R-:W-:Y:S05]  /*b500*/  BSYNC B1 ;  /* 0x0000000000017941 */ /* 0x000fea0003800000 */
.L_x_303:
[----:B------:R-:W-:-:S13]  /*b510*/  LOP3.LUT P0, RZ, R4, 0xff, RZ, 0xc0, !PT ;  /* 0x000000ff04ff7812 */ /* 0x000fda000780c0ff */
[----:B------:R-:W-:Y:S05]  /*b520*/  @P0 BRA `(.L_x_307) ;  /* 0xfffffff400380947 */ /* 0x000fea000383ffff */
[----:B------:R-:W-:Y:S05]  /*b530*/  BSYNC B0 ;  /* 0x0000000000007941 */ /* 0x000fea0003800000 */
.L_x_296:
[----:B------:R-:W-:-:S03]  /*b540*/  UMOV UR5, 0xffffffff ;  /* 0xffffffff00057882 */ /* 0x000fc60000000000 */
[----:B------:R-:W-:Y:S05]  /*b550*/  BRA.DIV UR5, `(.L_x_308) ;  /* 0x0000000605387947 */ /* 0x000fea000b800000 */
[----:B------:R-:W-:-:S13]  /*b560*/  ELECT P6, URZ, PT ;  /* 0x00000000003f782f */ /* 0x000fda00038c0000 */
.L_x_323:
[----:B------:R-:W-:Y:S04]  /*b570*/  BSSY B0, `(.L_x_309) ;  /* 0x0000034000007945 */ /* 0x000fe80003800000 */
[----:B------:R-:W-:Y:S05]  /*b580*/  @!P6 BRA `(.L_x_310) ;  /* 0x0000000000c8e947 */ /* 0x000fea0003800000 */
[----:B------:R-:W-:-:S04]  /*b590*/  LOP3.LUT R19, R19, 0x2, RZ, 0xfc, !PT ;  /* 0x0000000213137812 */ /* 0x000fc800078efcff */
[----:B------:R-:W-:-:S13]  /*b5a0*/  ISETP.NE.AND P0, PT, R19, 0x3, PT ;  /* 0x000000031300780c */ /* 0x000fda0003f05270 */
[----:B------:R-:W-:Y:S05]  /*b5b0*/  @!P0 BRA `(.L_x_311) ;  /* 0x0000000000048947 */ /* 0x000fea0003800000 */
[----:B------:R-:W-:Y:S01]  /*b5c0*/  BPT.TRAP 0x1 ;  /* 0x000000040000795c */ /* 0x000fe20000300000 */
.L_x_311:
[----:B------:R-:W0:Y:S01]  /*b5d0*/  S2R R5, SR_CgaCtaId ;  /* 0x0000000000057919 */ /* 0x000e220000008800 */
[----:B------:R-:W-:Y:S02]  /*b5e0*/  MOV R2, 0x400 ;  /* 0x0000040000027802 */ /* 0x000fe40000000f00 */
[----:B------:R-:W-:Y:S02]  /*b5f0*/  SHF.L.U32 R4, R0, 0x1f, RZ ;  /* 0x0000001f00047819 */ /* 0x000fe400000006ff */
[----:B0-----:R-:W-:-:S05]  /*b600*/  LEA R2, R5, R2, 0x18 ;  /* 0x0000000205027211 */ /* 0x001fca00078ec0ff */
[----:B------:R-:W-:-:S04]  /*b610*/  VIADD R2, R2, 0x28 ;  /* 0x0000002802027836 */ /* 0x000fc80000000000 */
[C---:B------:R-:W-:Y:S02]  /*b620*/  IMAD R7, R3.reuse, 0x8, R2 ;  /* 0x0000000803077824 */ /* 0x040fe400078e0202 */
[----:B------:R-:W-:Y:S02]  /*b630*/  VIADD R3, R3, 0x1 ;  /* 0x0000000103037836 */ /* 0x000fe40000000000 */
[----:B------:R-:W0:Y:S03]  /*b640*/  SYNCS.PHASECHK.TRANS64.TRYWAIT P0, [R7+URZ], R4 ;  /* 0x00000004070075a7 */ /* 0x000e26000800017f */
[----:B------:R-:W-:-:S04]  /*b650*/  ISETP.NE.AND P1, PT, R3, 0x5, PT ;  /* 0x000000050300780c */ /* 0x000fc80003f25270 */
[----:B------:R-:W-:Y:S02]  /*b660*/  SEL R5, RZ, 0x1, P1 ;  /* 0x00000001ff057807 */ /* 0x000fe40000800000 */
[----:B------:R-:W-:Y:S02]  /*b670*/  SEL R3, R3, RZ, P1 ;  /* 0x000000ff03037207 */ /* 0x000fe40000800000 */
[----:B------:R-:W-:-:S03]  /*b680*/  LOP3.LUT R6, R0, R5, RZ, 0x3c, !PT ;  /* 0x0000000500067212 */ /* 0x000fc600078e3cff */
[----:B------:R-:W-:Y:S01]  /*b690*/  IMAD R8, R3, 0x8, R2 ;  /* 0x0000000803087824 */ /* 0x000fe200078e0202 */
[----:B------:R-:W-:Y:S01]  /*b6a0*/  SHF.L.U32 R5, R6, 0x1f, RZ ;  /* 0x0000001f06057819 */ /* 0x000fe200000006ff */
[----:B0-----:R-:W-:Y:S06]  /*b6b0*/  @!P0 BRA `(.L_x_312) ;  /* 0x0000000400008947 */ /* 0x001fec0003800000 */
.L_x_324:
[----:B------:R-:W1:Y:S01]  /*b6c0*/  SYNCS.PHASECHK.TRANS64.TRYWAIT P0, [R8+URZ], R5 ;  /* 0x00000005080075a7 */ /* 0x000e62000800017f */
[----:B------:R-:W-:-:S05]  /*b6d0*/  VIADD R0, R3, 0x1 ;  /* 0x0000000103007836 */ /* 0x000fca0000000000 */
[----:B------:R-:W-:-:S04]  /*b6e0*/  ISETP.NE.AND P1, PT, R0, 0x5, PT ;  /* 0x000000050000780c */ /* 0x000fc80003f25270 */
[----:B------:R-:W-:Y:S02]  /*b6f0*/  SEL R3, RZ, 0x1, P1 ;  /* 0x00000001ff037807 */ /* 0x000fe40000800000 */
[----:B0-----:R-:W-:Y:S02]  /*b700*/  SEL R7, R0, RZ, P1 ;  /* 0x000000ff00077207 */ /* 0x001fe40000800000 */
[----:B------:R-:W-:-:S03]  /*b710*/  LOP3.LUT R6, R6, R3, RZ, 0x3c, !PT ;  /* 0x0000000306067212 */ /* 0x000fc600078e3cff */
[----:B------:R-:W-:Y:S01]  /*b720*/  IMAD R9, R7, 0x8, R2 ;  /* 0x0000000807097824 */ /* 0x000fe200078e0202 */
[----:B------:R-:W-:Y:S01]  /*b730*/  SHF.L.U32 R4, R6, 0x1f, RZ ;  /* 0x0000001f06047819 */ /* 0x000fe200000006ff */
[----:B-1----:R-:W-:Y:S06]  /*b740*/  @!P0 BRA `(.L_x_313) ;  /* 0x0000000000f08947 */ /* 0x002fec0003800000 */
.L_x_325:
[----:B------:R-:W1:Y:S01]  /*b750*/  SYNCS.PHASECHK.TRANS64.TRYWAIT P0, [R9+URZ], R4 ;  /* 0x00000004090075a7 */ /* 0x000e62000800017f */
[----:B------:R-:W-:-:S05]  /*b760*/  VIADD R0, R7, 0x1 ;  /* 0x0000000107007836 */ /* 0x000fca0000000000 */
[----:B------:R-:W-:-:S04]  /*b770*/  ISETP.NE.AND P1, PT, R0, 0x5, PT ;  /* 0x000000050000780c */ /* 0x000fc80003f25270 */
[----:B------:R-:W-:Y:S02]  /*b780*/  SEL R3, RZ, 0x1, P1 ;  /* 0x00000001ff037807 */ /* 0x000fe40000800000 */
[----:B------:R-:W-:Y:S02]  /*b790*/  SEL R7, R0, RZ, P1 ;  /* 0x000000ff00077207 */ /* 0x000fe40000800000 */
[----:B------:R-:W-:-:S03]  /*b7a0*/  LOP3.LUT R11, R6, R3, RZ, 0x3c, !PT ;  /* 0x00000003060b7212 */ /* 0x000fc600078e3cff */
[----:B------:R-:W-:Y:S01]  /*b7b0*/  IMAD R6, R7, 0x8, R2 ;  /* 0x0000000807067824 */ /* 0x000fe200078e0202 */
[----:B0-----:R-:W-:Y:S01]  /*b7c0*/  SHF.L.U32 R5, R11, 0x1f, RZ ;  /* 0x0000001f0b057819 */ /* 0x001fe200000006ff */
[----:B-1----:R-:W-:Y:S06]  /*b7d0*/  @!P0 BRA `(.L_x_314) ;  /* 0x0000000000e08947 */ /* 0x002fec0003800000 */
.L_x_326:
[----:B------:R-:W1:Y:S01]  /*b7e0*/  SYNCS.PHASECHK.TRANS64.TRYWAIT P0, [R6+URZ], R5 ;  /* 0x00000005060075a7 */ /* 0x000e62000800017f */
[----:B------:R-:W-:-:S05]  /*b7f0*/  VIADD R0, R7, 0x1 ;  /* 0x0000000107007836 */ /* 0x000fca0000000000 */
[----:B------:R-:W-:-:S04]  /*b800*/  ISETP.NE.AND P1, PT, R0, 0x5, PT ;  /* 0x000000050000780c */ /* 0x000fc80003f25270 */
[----:B0-----:R-:W-:Y:S02]  /*b810*/  SEL R4, RZ, 0x1, P1 ;  /* 0x00000001ff047807 */ /* 0x001fe40000800000 */
[----:B------:R-:W-:Y:S02]  /*b820*/  SEL R3, R0, RZ, P1 ;  /* 0x000000ff00037207 */ /* 0x000fe40000800000 */
[----:B------:R-:W-:Y:S01]  /*b830*/  LOP3.LUT R0, R11, R4, RZ, 0x3c, !PT ;  /* 0x000000040b007212 */ /* 0x000fe200078e3cff */
[----:B-1----:R-:W-:Y:S06]  /*b840*/  @!P0 BRA `(.L_x_315) ;  /* 0x0000000000d88947 */ /* 0x002fec0003800000 */
.L_x_327:
[----:B------:R-:W-:Y:S01]  /*b850*/  IMAD R3, R3, 0x8, R2 ;  /* 0x0000000803037824 */ /* 0x000fe200078e0202 */
[----:B------:R-:W-:-:S07]  /*b860*/  SHF.L.U32 R0, R0, 0x1f, RZ ;  /* 0x0000001f00007819 */ /* 0x000fce00000006ff */
.L_x_316:
[----:B-1----:R1:W2:Y:S02]  /*b870*/  SYNCS.PHASECHK.TRANS64.TRYWAIT P0, [R3+URZ], R0 ;  /* 0x00000000030075a7 */ /* 0x0022a4000800017f */
[----:B--2---:R-:W-:Y:S05]  /*b880*/  @!P0 NANOSLEEP.SYNCS 0x989680 ;  /* 0x009896800000895d */ /* 0x004fea0003900000 */
[----:B------:R-:W2:Y:S02]  /*b890*/  @!P0 SYNCS.PHASECHK.TRANS64 P0, [R3+URZ], R0 ;  /* 0x00000000030085a7 */ /* 0x000ea4000800007f */
[----:B--2---:R-:W-:Y:S05]  /*b8a0*/  @!P0 BRA `(.L_x_316) ;  /* 0xfffffffc00f08947 */ /* 0x004fea000383ffff */
.L_x_310:
[----:B------:R-:W-:Y:S05]  /*b8b0*/  BSYNC B0 ;  /* 0x0000000000007941 */ /* 0x000fea0003800000 */
.L_x_309:
[----:B------:R-:W-:Y:S05]  /*b8c0*/  EXIT ;  /* 0x000000000000794d */ /* 0x000fea0003800000 */
.L_x_21:
[----:B---3--:R3:W4:Y:S02]  /*b8d0*/  SYNCS.PHASECHK.TRANS64.TRYWAIT P1, [R3+URZ], R0 ;  /* 0x00000000030075a7 */ /* 0x008724000802017f */
[----:B----4-:R-:W-:Y:S05]  /*b8e0*/  @!P1 NANOSLEEP.SYNCS 0x989680 ;  /* 0x009896800000995d */ /* 0x010fea0003900000 */
[----:B------:R-:W4:Y:S02]  /*b8f0*/  @!P1 SYNCS.PHASECHK.TRANS64 P1, [R3+URZ], R0 ;  /* 0x00000000030095a7 */ /* 0x000f24000802007f */
[----:B----4-:R-:W-:Y:S05]  /*b900*/  @!P1 BRA `(.L_x_21) ;  /* 0xfffffffc00f09947 */ /* 0x010fea000383ffff */
[----:B------:R-:W-:Y:S05]  /*b910*/  BRA `(.L_x_20) ;  /* 0xffffff5800ec7947 */ /* 0x000fea000383ffff */
.L_x_26:
[----:B-1----:R1:W2:Y:S02]  /*b920*/  SYNCS.PHASECHK.TRANS64.TRYWAIT P1, [R5+URZ], R4 ;  /* 0x00000004050075a7 */ /* 0x0022a4000802017f */
[----:B--2---:R-:W-:Y:S05]  /*b930*/  @!P1 NANOSLEEP.SYNCS 0x989680 ;  /* 0x009896800000995d */ /* 0x004fea0003900000 */
[----:B------:R-:W2:Y:S02]  /*b940*/  @!P1 SYNCS.PHASECHK.TRANS64 P1, [R5+URZ], R4 ;  /* 0x00000004050095a7 */ /* 0x000ea4000802007f */
[----:B--2---:R-:W-:Y:S05]  /*b950*/  @!P1 BRA `(.L_x_26) ;  /* 0xfffffffc00f09947 */ /* 0x004fea000383ffff */
[----:B------:R-:W-:Y:S05]  /*b960*/  BRA `(.L_x_25) ;  /* 0xffffff5c00e87947 */ /* 0x000fea000383ffff */
.L_x_297:
[----:B------:R-:W-:Y:S01]  /*b970*/  BSSY B1, `(.L_x_317) ;  /* 0x0000006000017945 */ /* 0x000fe20003800000 */
[----:B------:R-:W-:-:S07]  /*b980*/  IMAD.MOV.U32 R15, RZ, RZ, -0x1 ;  /* 0xffffffffff0f7424 */ /* 0x000fce00078e00ff */
[----:B------:R-:W-:Y:S05]  /*b990*/  WARPSYNC.COLLECTIVE R15, `(.L_x_318) ;  /* 0x000000000f0c7348 */ /* 0x000fea0003c00000 */
[----:B------:R-:W-:Y:S02]  /*b9a0*/  ELECT P6, UR62, PT ;  /* 0x00000000003e782f */ /* 0x000fe400038c0000 */
[----:B------:R-:W-:Y:S01]  /*b9b0*/  MOV R14, UR62 ;  /* 0x0000003e000e7c02 */ /* 0x000fe20008000f00 */
[----:B------:R-:W-:Y:S10]  /*b9c0*/  ENDCOLLECTIVE ;  /* 0x000000000000791b */ /* 0x000ff40003800000 */
.L_x_318:
[----:B------:R-:W-:Y:S05]  /*b9d0*/  BSYNC B1 ;  /* 0x0000000000017941 */ /* 0x000fea0003800000 */
.L_x_317:
[----:B------:R-:W-:Y:S05]  /*b9e0*/  BRA `(.L_x_319) ;  /* 0xfffffff000147947 */ /* 0x000fea000383ffff */
.L_x_300:
[----:B0-----:R0:W1:Y:S02]  /*b9f0*/  SYNCS.PHASECHK.TRANS64.TRYWAIT P0, [R20+URZ+0x28], R7 ;  /* 0x00002807140075a7 */ /* 0x001064000800017f */
[----:B-1----:R-:W-:Y:S05]  /*ba00*/  @!P0 NANOSLEEP.SYNCS 0x989680 ;  /* 0x009896800000895d */ /* 0x002fea0003900000 */
[----:B------:R-:W1:Y:S02]  /*ba10*/  @!P0 SYNCS.PHASECHK.TRANS64 P0, [R20+URZ+0x28], R7 ;  /* 0x00002807140085a7 */ /* 0x000e64000800007f */
[----:B-1----:R-:W-:Y:S05]  /*ba20*/  @!P0 BRA `(.L_x_300) ;  /* 0xfffffffc00f08947 */ /* 0x002fea000383ffff */
[----:B------:R-:W-:Y:S05]  /*ba30*/  BRA `(.L_x_320) ;  /* 0xfffffff000547947 */ /* 0x000fea000383ffff */
.L_x_308:
[----:B------:R-:W-:Y:S01]  /*ba40*/  BSSY B0, `(.L_x_321) ;  /* 0x0000006000007945 */ /* 0x000fe20003800000 */
[----:B------:R-:W-:-:S07]  /*ba50*/  IMAD.MOV.U32 R15, RZ, RZ, -0x1 ;  /* 0xffffffffff0f7424 */ /* 0x000fce00078e00ff */
[----:B------:R-:W-:Y:S05]  /*ba60*/  WARPSYNC.COLLECTIVE R15, `(.L_x_322) ;  /* 0x000000000f0c7348 */ /* 0x000fea0003c00000 */
[----:B------:R-:W-:Y:S02]  /*ba70*/  ELECT P6, UR62, PT ;  /* 0x00000000003e782f */ /* 0x000fe400038c0000 */
[----:B------:R-:W-:Y:S01]  /*ba80*/  MOV R14, UR62 ;  /* 0x0000003e000e7c02 */ /* 0x000fe20008000f00 */
[----:B------:R-:W-:Y:S10]  /*ba90*/  ENDCOLLECTIVE ;  /* 0x000000000000791b */ /* 0x000ff40003800000 */
.L_x_322:
[----:B------:R-:W-:Y:S05]  /*baa0*/  BSYNC B0 ;  /* 0x0000000000007941 */ /* 0x000fea0003800000 */
.L_x_321:
[----:B------:R-:W-:Y:S05]  /*bab0*/  BRA `(.L_x_323) ;  /* 0xfffffff800ac7947 */ /* 0x000fea000383ffff */
.L_x_312:
[----:B0-----:R0:W1:Y:S02]  /*bac0*/  SYNCS.PHASECHK.TRANS64.TRYWAIT P0, [R7+URZ], R4 ;  /* 0x00000004070075a7 */ /* 0x001064000800017f */
[----:B-1----:R-:W-:Y:S05]  /*bad0*/  @!P0 NANOSLEEP.SYNCS 0x989680 ;  /* 0x009896800000895d */ /* 0x002fea0003900000 */
[----:B------:R-:W1:Y:S02]  /*bae0*/  @!P0 SYNCS.PHASECHK.TRANS64 P0, [R7+URZ], R4 ;  /* 0x00000004070085a7 */ /* 0x000e64000800007f */
[----:B-1----:R-:W-:Y:S05]  /*baf0*/  @!P0 BRA `(.L_x_312) ;  /* 0xfffffffc00f08947 */ /* 0x002fea000383ffff */
[----:B------:R-:W-:Y:S05]  /*bb00*/  BRA `(.L_x_324) ;  /* 0xfffffff800ec7947 */ /* 0x000fea000383ffff */
.L_x_313:
[----:B0-----:R0:W1:Y:S02]  /*bb10*/  SYNCS.PHASECHK.TRANS64.TRYWAIT P0, [R8+URZ], R5 ;  /* 0x00000005080075a7 */ /* 0x001064000800017f */
[----:B-1----:R-:W-:Y:S05]  /*bb20*/  @!P0 NANOSLEEP.SYNCS 0x989680 ;  /* 0x009896800000895d */ /* 0x002fea0003900000 */
[----:B------:R-:W1:Y:S02]  /*bb30*/  @!P0 SYNCS.PHASECHK.TRANS64 P0, [R8+URZ], R5 ;  /* 0x00000005080085a7 */ /* 0x000e64000800007f */
[----:B-1----:R-:W-:Y:S05]  /*bb40*/  @!P0 BRA `(.L_x_313) ;  /* 0xfffffffc00f08947 */ /* 0x002fea000383ffff */
[----:B------:R-:W-:Y:S05]  /*bb50*/  BRA `(.L_x_325) ;  /* 0xfffffff800fc7947 */ /* 0x000fea000383ffff */
.L_x_314:
[----:B0-----:R0:W1:Y:S02]  /*bb60*/  SYNCS.PHASECHK.TRANS64.TRYWAIT P0, [R9+URZ], R4 ;  /* 0x00000004090075a7 */ /* 0x001064000800017f */
[----:B-1----:R-:W-:Y:S05]  /*bb70*/  @!P0 NANOSLEEP.SYNCS 0x989680 ;  /* 0x009896800000895d */ /* 0x002fea0003900000 */
[----:B------:R-:W1:Y:S02]  /*bb80*/  @!P0 SYNCS.PHASECHK.TRANS64 P0, [R9+URZ], R4 ;  /* 0x00000004090085a7 */ /* 0x000e64000800007f */
[----:B-1----:R-:W-:Y:S05]  /*bb90*/  @!P0 BRA `(.L_x_314) ;  /* 0xfffffffc00f08947 */ /* 0x002fea000383ffff */
[----:B------:R-:W-:Y:S05]  /*bba0*/  BRA `(.L_x_326) ;  /* 0xfffffffc000c7947 */ /* 0x000fea000383ffff */
.L_x_315:
[----:B0-----:R0:W1:Y:S02]  /*bbb0*/  SYNCS.PHASECHK.TRANS64.TRYWAIT P0, [R6+URZ], R5 ;  /* 0x00000005060075a7 */ /* 0x001064000800017f */
[----:B-1----:R-:W-:Y:S05]  /*bbc0*/  @!P0 NANOSLEEP.SYNCS 0x989680 ;  /* 0x009896800000895d */ /* 0x002fea0003900000 */
[----:B------:R-:W1:Y:S02]  /*bbd0*/  @!P0 SYNCS.PHASECHK.TRANS64 P0, [R6+URZ], R5 ;  /* 0x00000005060085a7 */ /* 0x000e64000800007f */
[----:B-1----:R-:W-:Y:S05]  /*bbe0*/  @!P0 BRA `(.L_x_315) ;  /* 0xfffffffc00f08947 */ /* 0x002fea000383ffff */
[----:B------:R-:W-:Y:S05]  /*bbf0*/  BRA `(.L_x_327) ;  /* 0xfffffffc00147947 */ /* 0x000fea000383ffff */
.L_x_328:
[----:B------:R-:W-:-:S00]  /*bc00*/  BRA `(.L_x_328) ;  /* 0xfffffffc00fc7947 */ /* 0x000fc0000383ffff */
[----:B------:R-:W-:-:S00]  /*bc10*/  NOP ;  /* 0x0000000000007918 */ /* 0x000fc00000000000 */
        /* <DEDUP_REMOVED lines=14> */
.L_x_329:


//--------------------- .nv.global.init           --------------------------
	.section	.nv.global.init,"aw",@progbits
.nv.global.init:
	.type		$str$22,@object
	.size		$str$22,($str$23 - $str$22)
$str$22:
        /*0000*/ 	.byte	0x6b, 0x5f, 0x74, 0x69, 0x6c, 0x65, 0x5f, 0x63, 0x6f, 0x75, 0x6e, 0x74, 0x20, 0x3e, 0x3d, 0x20
        /*0010*/ 	.byte	0x31, 0x00
	.type		$str$23,@object
	.size		$str$23,(__unnamed_1 - $str$23)
$str$23:
        /*0012*/ 	.byte	0x2f, 0x74, 0x6d, 0x70, 0x2f, 0x63, 0x75, 0x74, 0x6c, 0x61, 0x73, 0x73, 0x5f, 0x73, 0x77, 0x65
        /*0022*/ 	.byte	0x65, 0x70, 0x5f, 0x73, 0x72, 0x63, 0x2f, 0x69, 0x6e, 0x63, 0x6c, 0x75, 0x64, 0x65, 0x2f, 0x63
        /*0032*/ 	.byte	0x75, 0x74, 0x6c, 0x61, 0x73, 0x73, 0x2f, 0x67, 0x65, 0x6d, 0x6d, 0x2f, 0x63, 0x6f, 0x6c, 0x6c
        /*0042*/ 	.byte	0x65, 0x63, 0x74, 0x69, 0x76, 0x65, 0x2f, 0x73, 0x6d, 0x39, 0x30, 0x5f, 0x6d, 0x6d, 0x61, 0x5f
        /*0052*/ 	.byte	0x74, 0x6d, 0x61, 0x5f, 0x67, 0x6d, 0x6d, 0x61, 0x5f, 0x73, 0x73, 0x5f, 0x77, 0x61, 0x72, 0x70
        /*0062*/ 	.byte	0x73, 0x70, 0x65, 0x63, 0x69, 0x61, 0x6c, 0x69, 0x7a, 0x65, 0x64, 0x2e, 0x68, 0x70, 0x70, 0x00
	.type		__unnamed_1,@object
	.size		__unnamed_1,(.L_0 - __unnamed_1)
__unnamed_1:
        /*0072*/ 	.byte	0x76, 0x6f, 0x69, 0x64, 0x20, 0x63, 0x75, 0x74, 0x6c, 0x61, 0x73, 0x73, 0x3a, 0x3a, 0x67, 0x65
        /* <DEDUP_REMOVED lines=177> */
        /*0b92*/ 	.byte	0x69, 0x64, 0x65, 0x6e, 0x74, 0x69, 0x74, 0x79, 0x5d, 0x00
.L_0:


//--------------------- .nv.shared._ZN7cutlass13device_kernelINS_4gemm6kernel13GemmUniversalIN4cute5tupleIJiiiiEEENS1_10collective13CollectiveMmaINS1_34MainloopSm90TmaGmmaWarpSpecializedILi5ENS5_IJNS4_1CILi1EEENSA_ILi2EEESB_EEENS1_35KernelTmaWarpSpecializedCooperativeEEENS5_IJNSA_ILi128EEENSA_ILi256EEENSA_ILi32EEEEEENS_10tfloat32_tENS5_IJlSB_lEEESK_SL_NS4_8TiledMMAINS4_8MMA_AtomIJNS4_4SM904GMMA30MMA_64x256x8_F32TF32TF32_SS_TNILNSP_7ScaleInE1ELSR_1EEEEEENS4_6LayoutINS5_IJSC_SB_SB_EEENS5_IJSB_NSA_ILi0EEESW_EEEEENS5_IJNS4_10UnderscoreESZ_SZ_EEEEENS4_23SM90_TMA_LOAD_MULTICASTENS4_14ComposedLayoutINS4_7SwizzleILi3ELi4ELi3EEENS4_18smem_ptr_flag_bitsILi32EEENSU_INS5_IJNSA_ILi8EEESI_EEENS5_IJSI_SB_EEEEEEEvNS4_8identityENS4_13SM90_TMA_LOADES1C_vS1D_EENS_8epilogue10collective6detail29Sm90TmaWarpSpecializedAdapterINS1H_15DefaultEpilogueISK_SL_SL_NS1G_6thread17LinearCombinationISK_Li1EffLNS1L_9ScaleType4KindE0ELNS_15FloatRoundStyleE2ESK_EENS1_15EpilogueDefaultEEEEEvvEEEEvNT_6ParamsE --------------------------
	.section	.nv.shared._ZN7cutlass13device_kernelINS_4gemm6kernel13GemmUniversalIN4cute5tupleIJiiiiEEENS1_10collective13CollectiveMmaINS1_34MainloopSm90TmaGmmaWarpSpecializedILi5ENS5_IJNS4_1CILi1EEENSA_ILi2EEESB_EEENS1_35KernelTmaWarpSpecializedCooperativeEEENS5_IJNSA_ILi128EEENSA_ILi256EEENSA_ILi32EEEEEENS_10tfloat32_tENS5_IJlSB_lEEESK_SL_NS4_8TiledMMAINS4_8MMA_AtomIJNS4_4SM904GMMA30MMA_64x256x8_F32TF32TF32_SS_TNILNSP_7ScaleInE1ELSR_1EEEEEENS4_6LayoutINS5_IJSC_SB_SB_EEENS5_IJSB_NSA_ILi0EEESW_EEEEENS5_IJNS4_10UnderscoreESZ_SZ_EEEEENS4_23SM90_TMA_LOAD_MULTICASTENS4_14ComposedLayoutINS4_7SwizzleILi3ELi4ELi3EEENS4_18smem_ptr_flag_bitsILi32EEENSU_INS5_IJNSA_ILi8EEESI_EEENS5_IJSI_SB_EEEEEEEvNS4_8identityENS4_13SM90_TMA_LOADES1C_vS1D_EENS_8epilogue10collective6detail29Sm90TmaWarpSpecializedAdapterINS1H_15DefaultEpilogueISK_SL_SL_NS1G_6thread17LinearCombinationISK_Li1EffLNS1L_9ScaleType4KindE0ELNS_15FloatRoundStyleE2ESK_EENS1_15EpilogueDefaultEEEEEvvEEEEvNT_6ParamsE,"aw",@nobits
	.sectionflags	@""
	.align	16
	.zero		1024


//--------------------- .nv.shared.reserved.0     --------------------------
	.section	.nv.shared.reserved.0,"aw",@nobits
	.weak		__nv_reservedSMEM_offset_0_alias
	.size		__nv_reservedSMEM_offset_0_alias, 0, 0
	.other		__nv_reservedSMEM_offset_0_alias,@"STO_CUDA_RESERVED_SHARED STV_DEFAULT"
__nv_reservedSMEM_offset_0_alias:
	.zero		0


//--------------------- .nv.global                --------------------------
	.section	.nv.global,"aw",@nobits
.nv.global:
	.type		_ZN39_INTERNAL_4af2b1ae_4_k_cu_69dc7e69_62164cute1_E,@object
	.size		_ZN39_INTERNAL_4af2b1ae_4_k_cu_69dc7e69_62164cute1_E,(_ZN39_INTERNAL_4af2b1ae_4_k_cu_69dc7e69_62164cuda3std3__45__cpo6cbeginE - _ZN39_INTERNAL_4af2b1ae_4_k_cu_69dc7e69_62164cute1_E)
_ZN39_INTERNAL_4af2b1ae_4_k_cu_69dc7e69_62164cute1_E:
	.zero		1
	.type		_ZN39_INTERNAL_4af2b1ae_4_k_cu_69dc7e69_62164cuda3std3__45__cpo6cbeginE,@object
	.size		_ZN39_INTERNAL_4af2b1ae_4_k_cu_69dc7e69_62164cuda3std3__45__cpo6cbeginE,(_ZN39_INTERNAL_4af2b1ae_4_k_cu_69dc7e69_62164cuda3std3__48in_placeE - _ZN39_INTERNAL_4af2b1ae_4_k_cu_69dc7e69_62164cuda3std3__45__cpo6cbeginE)
_ZN39_INTERNAL_4af2b1ae_4_k_cu_69dc7e69_62164cuda3std3__45__cpo6cbeginE:
	.zero		1
	.type		_ZN39_INTERNAL_4af2b1ae_4_k_cu_69dc7e69_62164cuda3std3__48in_placeE,@object
	.size		_ZN39_INTERNAL_4af2b1ae_4_k_cu_69dc7e69_62164cuda3std3__48in_placeE,(_ZN39_INTERNAL_4af2b1ae_4_k_cu_69dc7e69_62164cuda3std6ranges3__45__cpo9iter_moveE - _ZN39_INTERNAL_4af2b1ae_4_k_cu_69dc7e69_62164cuda3std3__48in_placeE)
_ZN39_INTERNAL_4af2b1ae_4_k_cu_69dc7e69_62164cuda3std3__48in_placeE:
	.zero		1
	.type		_ZN39_INTERNAL_4af2b1ae_4_k_cu_69dc7e69_62164cuda3std6ranges3__45__cpo9iter_moveE,@object
	.size		_ZN39_INTERNAL_4af2b1ae_4_k_cu_69dc7e69_62164cuda3std6ranges3__45__cpo9iter_moveE,(_ZN39_INTERNAL_4af2b1ae_4_k_cu_69dc7e69_62164cuda3std3__45__cpo5beginE - _ZN39_INTERNAL_4af2b1ae_4_k_cu_69dc7e69_62164cuda3std6ranges3__45__cpo9iter_moveE)
_ZN39_INTERNAL_4af2b1ae_4_k_cu_69dc7e69_62164cuda3std6ranges3__45__cpo9iter_moveE:
	.zero		1
	.type		_ZN39_INTERNAL_4af2b1ae_4_k_cu_69dc7e69_62164cuda3std3__45__cpo5beginE,@object
	.size		_ZN39_INTERNAL_4af2b1ae_4_k_cu_69dc7e69_62164cuda3std3__45__cpo5beginE,(_ZN39_INTERNAL_4af2b1ae_4_k_cu_69dc7e69_62164cuda3std3__441_GLOBAL__N__4af2b1ae_4_k_cu_69dc7e69_62166ignoreE - _ZN39_INTERNAL_4af2b1ae_4_k_cu_69dc7e69_62164cuda3std3__45__cpo5beginE)
_ZN39_INTERNAL_4af2b1ae_4_k_cu_69dc7e69_62164cuda3std3__45__cpo5beginE:
	.zero		1
	.type		_ZN39_INTERNAL_4af2b1ae_4_k_cu_69dc7e69_62164cuda3std3__441_GLOBAL__N__4af2b1ae_4_k_cu_69dc7e69_62166ignoreE,@object
	.size		_ZN39_INTERNAL_4af2b1ae_4_k_cu_69dc7e69_62164cuda3std3__441_GLOBAL__N__4af2b1ae_4_k_cu_69dc7e69_62166ignoreE,(_ZN39_INTERNAL_4af2b1ae_4_k_cu_69dc7e69_62164cute7productE - _ZN39_INTERNAL_4af2b1ae_4_k_cu_69dc7e69_62164cuda3std3__441_GLOBAL__N__4af2b1ae_4_k_cu_69dc7e69_62166ignoreE)
_ZN39_INTERNAL_4af2b1ae_4_k_cu_69dc7e69_62164cuda3std3__441_GLOBAL__N__4af2b1ae_4_k_cu_69dc7e69_62166ignoreE:
	.zero		1
	.type		_ZN39_INTERNAL_4af2b1ae_4_k_cu_69dc7e69_62164cute7productE,@object
	.size		_ZN39_INTERNAL_4af2b1ae_4_k_cu_69dc7e69_62164cute7productE,(_ZN39_INTERNAL_4af2b1ae_4_k_cu_69dc7e69_62164cuda3std3__45__cpo3endE - _ZN39_INTERNAL_4af2b1ae_4_k_cu_69dc7e69_62164cute7productE)
_ZN39_INTERNAL_4af2b1ae_4_k_cu_69dc7e69_62164cute7productE:
	.zero		1
	.type		_ZN39_INTERNAL_4af2b1ae_4_k_cu_69dc7e69_62164cuda3std3__45__cpo3endE,@object
	.size		_ZN39_INTERNAL_4af2b1ae_4_k_cu_69dc7e69_62164cuda3std3__45__cpo3endE,(_ZN39_INTERNAL_4af2b1ae_4_k_cu_69dc7e69_62164cuda3std3__419piecewise_constructE - _ZN39_INTERNAL_4af2b1ae_4_k_cu_69dc7e69_62164cuda3std3__45__cpo3endE)
_ZN39_INTERNAL_4af2b1ae_4_k_cu_69dc7e69_62164cuda3std3__45__cpo3endE:
	.zero		1
	.type		_ZN39_INTERNAL_4af2b1ae_4_k_cu_69dc7e69_62164cuda3std3__419piecewise_constructE,@object
	.size		_ZN39_INTERNAL_4af2b1ae_4_k_cu_69dc7e69_62164cuda3std3__419piecewise_constructE,(_ZN39_INTERNAL_4af2b1ae_4_k_cu_69dc7e69_62164cuda3std3__45__cpo4cendE - _ZN39_INTERNAL_4af2b1ae_4_k_cu_69dc7e69_62164cuda3std3__419piecewise_constructE)
_ZN39_INTERNAL_4af2b1ae_4_k_cu_69dc7e69_62164cuda3std3__419piecewise_constructE:
	.zero		1
	.type		_ZN39_INTERNAL_4af2b1ae_4_k_cu_69dc7e69_62164cuda3std3__45__cpo4cendE,@object
	.size		_ZN39_INTERNAL_4af2b1ae_4_k_cu_69dc7e69_62164cuda3std3__45__cpo4cendE,(_ZN39_INTERNAL_4af2b1ae_4_k_cu_69dc7e69_62164cuda3std6ranges3__45__cpo4swapE - _ZN39_INTERNAL_4af2b1ae_4_k_cu_69dc7e69_62164cuda3std3__45__cpo4cendE)
_ZN39_INTERNAL_4af2b1ae_4_k_cu_69dc7e69_62164cuda3std3__45__cpo4cendE:
	.zero		1
	.type		_ZN39_INTERNAL_4af2b1ae_4_k_cu_69dc7e69_62164cuda3std6ranges3__45__cpo4swapE,@object
	.size		_ZN39_INTERNAL_4af2b1ae_4_k_cu_69dc7e69_62164cuda3std6ranges3__45__cpo4swapE,(.L_8 - _ZN39_INTERNAL_4af2b1ae_4_k_cu_69dc7e69_62164cuda3std6ranges3__45__cpo4swapE)
_ZN39_INTERNAL_4af2b1ae_4_k_cu_69dc7e69_62164cuda3std6ranges3__45__cpo4swapE:
	.zero		1
.L_8:


//--------------------- .nv.constant0._ZN7cutlass13device_kernelINS_4gemm6kernel13GemmUniversalIN4cute5tupleIJiiiiEEENS1_10collective13CollectiveMmaINS1_34MainloopSm90TmaGmmaWarpSpecializedILi5ENS5_IJNS4_1CILi1EEENSA_ILi2EEESB_EEENS1_35KernelTmaWarpSpecializedCooperativeEEENS5_IJNSA_ILi128EEENSA_ILi256EEENSA_ILi32EEEEEENS_10tfloat32_tENS5_IJlSB_lEEESK_SL_NS4_8TiledMMAINS4_8MMA_AtomIJNS4_4SM904GMMA30MMA_64x256x8_F32TF32TF32_SS_TNILNSP_7ScaleInE1ELSR_1EEEEEENS4_6LayoutINS5_IJSC_SB_SB_EEENS5_IJSB_NSA_ILi0EEESW_EEEEENS5_IJNS4_10UnderscoreESZ_SZ_EEEEENS4_23SM90_TMA_LOAD_MULTICASTENS4_14ComposedLayoutINS4_7SwizzleILi3ELi4ELi3EEENS4_18smem_ptr_flag_bitsILi32EEENSU_INS5_IJNSA_ILi8EEESI_EEENS5_IJSI_SB_EEEEEEEvNS4_8identityENS4_13SM90_TMA_LOADES1C_vS1D_EENS_8epilogue10collective6detail29Sm90TmaWarpSpecializedAdapterINS1H_15DefaultEpilogueISK_SL_SL_NS1G_6thread17LinearCombinationISK_Li1EffLNS1L_9ScaleType4KindE0ELNS_15FloatRoundStyleE2ESK_EENS1_15EpilogueDefaultEEEEEvvEEEEvNT_6ParamsE --------------------------
	.section	.nv.constant0._ZN7cutlass13device_kernelINS_4gemm6kernel13GemmUniversalIN4cute5tupleIJiiiiEEENS1_10collective13CollectiveMmaINS1_34MainloopSm90TmaGmmaWarpSpecializedILi5ENS5_IJNS4_1CILi1EEENSA_ILi2EEESB_EEENS1_35KernelTmaWarpSpecializedCooperativeEEENS5_IJNSA_ILi128EEENSA_ILi256EEENSA_ILi32EEEEEENS_10tfloat32_tENS5_IJlSB_lEEESK_SL_NS4_8TiledMMAINS4_8MMA_AtomIJNS4_4SM904GMMA30MMA_64x256x8_F32TF32TF32_SS_TNILNSP_7ScaleInE1ELSR_1EEEEEENS4_6LayoutINS5_IJSC_SB_SB_EEENS5_IJSB_NSA_ILi0EEESW_EEEEENS5_IJNS4_10UnderscoreESZ_SZ_EEEEENS4_23SM90_TMA_LOAD_MULTICASTENS4_14ComposedLayoutINS4_7SwizzleILi3ELi4ELi3EEENS4_18smem_ptr_flag_bitsILi32EEENSU_INS5_IJNSA_ILi8EEESI_EEENS5_IJSI_SB_EEEEEEEvNS4_8identityENS4_13SM90_TMA_LOADES1C_vS1D_EENS_8epilogue10collective6detail29Sm90TmaWarpSpecializedAdapterINS1H_15DefaultEpilogueISK_SL_SL_NS1G_6thread17LinearCombinationISK_Li1EffLNS1L_9ScaleType4KindE0ELNS_15FloatRoundStyleE2ESK_EENS1_15EpilogueDefaultEEEEEvvEEEEvNT_6ParamsE,"a",@progbits
	.sectionflags	@""
	.align	4
.nv.constant0._ZN7cutlass13device_kernelINS_4gemm6kernel13GemmUniversalIN4cute5tupleIJiiiiEEENS1_10collective13CollectiveMmaINS1_34MainloopSm90TmaGmmaWarpSpecializedILi5ENS5_IJNS4_1CILi1EEENSA_ILi2EEESB_EEENS1_35KernelTmaWarpSpecializedCooperativeEEENS5_IJNSA_ILi128EEENSA_ILi256EEENSA_ILi32EEEEEENS_10tfloat32_tENS5_IJlSB_lEEESK_SL_NS4_8TiledMMAINS4_8MMA_AtomIJNS4_4SM904GMMA30MMA_64x256x8_F32TF32TF32_SS_TNILNSP_7ScaleInE1ELSR_1EEEEEENS4_6LayoutINS5_IJSC_SB_SB_EEENS5_IJSB_NSA_ILi0EEESW_EEEEENS5_IJNS4_10UnderscoreESZ_SZ_EEEEENS4_23SM90_TMA_LOAD_MULTICASTENS4_14ComposedLayoutINS4_7SwizzleILi3ELi4ELi3EEENS4_18smem_ptr_flag_bitsILi32EEENSU_INS5_IJNSA_ILi8EEESI_EEENS5_IJSI_SB_EEEEEEEvNS4_8identityENS4_13SM90_TMA_LOADES1C_vS1D_EENS_8epilogue10collective6detail29Sm90TmaWarpSpecializedAdapterINS1H_15DefaultEpilogueISK_SL_SL_NS1G_6thread17LinearCombinationISK_Li1EffLNS1L_9ScaleType4KindE0ELNS_15FloatRoundStyleE2ESK_EENS1_15EpilogueDefaultEEEEEvvEEEEvNT_6ParamsE:
	.zero		1664


//--------------------- SYMBOLS --------------------------

	.type		.nv.reservedSmem.offset0,@object
	.size		.nv.reservedSmem.offset0,0x4
	.type		__assertfail,@function
